// auto-generated by cutlass_sweep.gemm — config: {"arch": "sm_90", "cluster_m": 1, "cluster_n": 4, "dtype": "fp32", "dtype_b": "fp32", "layout": "nt", "stages": 0, "tile_k": 32, "tile_m": 128, "tile_n": 128}
#include "cutlass/cutlass.h"
#include "cutlass/gemm/collective/collective_builder.hpp"
#include "cutlass/gemm/device/gemm_universal_adapter.h"
#include "cutlass/gemm/kernel/gemm_universal.hpp"
#include "cutlass/epilogue/collective/collective_builder.hpp"

using ElemA = float;
using ElemB = float;
using ElemCD = float;
using Acc  = float;
using TileShape    = cute::Shape<cute::_128, cute::_128, cute::_32>;
using ClusterShape = cute::Shape<cute::_1, cute::_4, cute::_1>;

using CollectiveEpilogue = typename cutlass::epilogue::collective::CollectiveBuilder<
    cutlass::arch::Sm90, cutlass::arch::OpClassTensorOp,
    TileShape, ClusterShape,
    cutlass::epilogue::collective::EpilogueTileAuto,
    Acc, Acc,
    ElemCD, cutlass::layout::RowMajor, 128 / cutlass::sizeof_bits<ElemCD>::value,
    ElemCD, cutlass::layout::RowMajor, 128 / cutlass::sizeof_bits<ElemCD>::value,
    cutlass::epilogue::collective::EpilogueScheduleAuto
  >::CollectiveOp;

using CollectiveMainloop = typename cutlass::gemm::collective::CollectiveBuilder<
    cutlass::arch::Sm90, cutlass::arch::OpClassTensorOp,
    ElemA, cutlass::layout::RowMajor, 128 / cutlass::sizeof_bits<ElemA>::value,
    ElemB, cutlass::layout::ColumnMajor, 128 / cutlass::sizeof_bits<ElemB>::value,
    Acc,
    TileShape, ClusterShape,
    cutlass::gemm::collective::StageCountAutoCarveout<static_cast<int>(sizeof(typename CollectiveEpilogue::SharedStorage))>,
    cutlass::gemm::collective::KernelScheduleAuto
  >::CollectiveOp;

using GemmKernel = cutlass::gemm::kernel::GemmUniversal<
    cute::Shape<int,int,int,int>,
    CollectiveMainloop,
    CollectiveEpilogue
>;
using Gemm = cutlass::gemm::device::GemmUniversalAdapter<GemmKernel>;

// Force the device kernel symbol into the cubin without needing a host main.
auto* _anchor = &cutlass::device_kernel<GemmKernel>;


// ===== COMPILED SASS (sm_90a) =====

	.target	sm_90a

	.elftype	@"ET_EXEC"


//--------------------- .note.nv.tkinfo           --------------------------
	.section	.note.nv.tkinfo,"",@"SHT_NOTE"
	.sectionflags	@"SHF_NOTE_NV_TKINFO"
	.tkinfo
        /*0018*/ 	.word	0x00000002
        /*0030*/ 	.string	""
        /*0030*/ 	.string	"ptxas"
        /*0030*/ 	.string	"Cuda compilation tools, release 13.0, V13.0.88"
        /*0030*/ 	.string	"Build cuda_13.0.r13.0/compiler.36424714_0"
        /*0030*/ 	.string	"-arch sm_90a -m 64 "



//--------------------- .note.nv.cuinfo           --------------------------
	.section	.note.nv.cuinfo,"",@"SHT_NOTE"
	.sectionflags	@"SHF_NOTE_NV_CUINFO"
        /*0018*/ 	.short	0x0002
        /*001a*/ 	.short	0x005a
        /*001c*/ 	.short	0x0082
	.zero		2


//--------------------- .nv.info                  --------------------------
	.section	.nv.info,"",@"SHT_CUDA_INFO"
	.align	4


	//----- nvinfo : EIATTR_REGCOUNT
	.align		4
        /*0000*/ 	.byte	0x04, 0x2f
        /*0002*/ 	.short	(.L_15 - .L_14)
	.align		4
.L_14:
        /*0004*/ 	.word	index@(_ZN7cutlass13device_kernelINS_4gemm6kernel13GemmUniversalIN4cute5tupleIJiiiiEEENS1_10collective13CollectiveMmaINS1_34MainloopSm90TmaGmmaWarpSpecializedILi7ENS5_IJNS4_1CILi1EEENSA_ILi4EEESB_EEENS1_35KernelTmaWarpSpecializedCooperativeEEENS5_IJNSA_ILi128EEESG_NSA_ILi32EEEEEEfNS5_IJlSB_lEEEfSJ_NS4_8TiledMMAINS4_8MMA_AtomIJNS4_4SM904GMMA30MMA_64x128x8_F32TF32TF32_SS_TNILNSN_7ScaleInE1ELSP_1EEEEEENS4_6LayoutINS5_IJNSA_ILi2EEESB_SB_EEENS5_IJSB_NSA_ILi0EEESV_EEEEENS5_IJNS4_10UnderscoreESY_SY_EEEEENS4_23SM90_TMA_LOAD_MULTICASTENS4_14ComposedLayoutINS4_7SwizzleILi3ELi4ELi3EEENS4_18smem_ptr_flag_bitsILi32EEENSS_INS5_IJNSA_ILi8EEESH_EEENS5_IJSH_SB_EEEEEEEvNS4_8identityENS4_13SM90_TMA_LOADES1B_vS1C_EENS_8epilogue10collective6detail29Sm90TmaWarpSpecializedAdapterINS1G_15DefaultEpilogueIfSJ_SJ_NS1F_6thread17LinearCombinationIfLi1EffLNS1K_9ScaleType4KindE0ELNS_15FloatRoundStyleE2EfEENS1_15EpilogueDefaultEEEEEvvEEEEvNT_6ParamsE)
        /*0008*/ 	.word	0x000000a8


	//----- nvinfo : EIATTR_FRAME_SIZE
	.align		4
.L_15:
        /*000c*/ 	.byte	0x04, 0x11
        /*000e*/ 	.short	(.L_17 - .L_16)
	.align		4
.L_16:
        /*0010*/ 	.word	index@(_ZN7cutlass13device_kernelINS_4gemm6kernel13GemmUniversalIN4cute5tupleIJiiiiEEENS1_10collective13CollectiveMmaINS1_34MainloopSm90TmaGmmaWarpSpecializedILi7ENS5_IJNS4_1CILi1EEENSA_ILi4EEESB_EEENS1_35KernelTmaWarpSpecializedCooperativeEEENS5_IJNSA_ILi128EEESG_NSA_ILi32EEEEEEfNS5_IJlSB_lEEEfSJ_NS4_8TiledMMAINS4_8MMA_AtomIJNS4_4SM904GMMA30MMA_64x128x8_F32TF32TF32_SS_TNILNSN_7ScaleInE1ELSP_1EEEEEENS4_6LayoutINS5_IJNSA_ILi2EEESB_SB_EEENS5_IJSB_NSA_ILi0EEESV_EEEEENS5_IJNS4_10UnderscoreESY_SY_EEEEENS4_23SM90_TMA_LOAD_MULTICASTENS4_14ComposedLayoutINS4_7SwizzleILi3ELi4ELi3EEENS4_18smem_ptr_flag_bitsILi32EEENSS_INS5_IJNSA_ILi8EEESH_EEENS5_IJSH_SB_EEEEEEEvNS4_8identityENS4_13SM90_TMA_LOADES1B_vS1C_EENS_8epilogue10collective6detail29Sm90TmaWarpSpecializedAdapterINS1G_15DefaultEpilogueIfSJ_SJ_NS1F_6thread17LinearCombinationIfLi1EffLNS1K_9ScaleType4KindE0ELNS_15FloatRoundStyleE2EfEENS1_15EpilogueDefaultEEEEEvvEEEEvNT_6ParamsE)
        /*0014*/ 	.word	0x00000000


	//----- nvinfo : EIATTR_MIN_STACK_SIZE
	.align		4
.L_17:
        /*0018*/ 	.byte	0x04, 0x12
        /*001a*/ 	.short	(.L_19 - .L_18)
	.align		4
.L_18:
        /*001c*/ 	.word	index@(_ZN7cutlass13device_kernelINS_4gemm6kernel13GemmUniversalIN4cute5tupleIJiiiiEEENS1_10collective13CollectiveMmaINS1_34MainloopSm90TmaGmmaWarpSpecializedILi7ENS5_IJNS4_1CILi1EEENSA_ILi4EEESB_EEENS1_35KernelTmaWarpSpecializedCooperativeEEENS5_IJNSA_ILi128EEESG_NSA_ILi32EEEEEEfNS5_IJlSB_lEEEfSJ_NS4_8TiledMMAINS4_8MMA_AtomIJNS4_4SM904GMMA30MMA_64x128x8_F32TF32TF32_SS_TNILNSN_7ScaleInE1ELSP_1EEEEEENS4_6LayoutINS5_IJNSA_ILi2EEESB_SB_EEENS5_IJSB_NSA_ILi0EEESV_EEEEENS5_IJNS4_10UnderscoreESY_SY_EEEEENS4_23SM90_TMA_LOAD_MULTICASTENS4_14ComposedLayoutINS4_7SwizzleILi3ELi4ELi3EEENS4_18smem_ptr_flag_bitsILi32EEENSS_INS5_IJNSA_ILi8EEESH_EEENS5_IJSH_SB_EEEEEEEvNS4_8identityENS4_13SM90_TMA_LOADES1B_vS1C_EENS_8epilogue10collective6detail29Sm90TmaWarpSpecializedAdapterINS1G_15DefaultEpilogueIfSJ_SJ_NS1F_6thread17LinearCombinationIfLi1EffLNS1K_9ScaleType4KindE0ELNS_15FloatRoundStyleE2EfEENS1_15EpilogueDefaultEEEEEvvEEEEvNT_6ParamsE)
        /*0020*/ 	.word	0x00000000
.L_19:


//--------------------- .nv.compat                --------------------------
	.section	.nv.compat,"",@"SHT_CUDA_COMPAT_INFO"
	.align	4
        /*0000*/ 	.byte	0x02, 0x09, 0x01, 0x00, 0x02, 0x02, 0x04, 0x00, 0x02, 0x05, 0x05, 0x00, 0x03, 0x07, 0x01, 0x01
        /*0010*/ 	.byte	0x02, 0x03, 0x01, 0x00, 0x02, 0x06, 0x01, 0x00, 0x04, 0x0b, 0x08, 0x00, 0x00, 0x00, 0x00, 0x00
        /*0020*/ 	.byte	0x00, 0x00, 0x00, 0x00


//--------------------- .nv.info._ZN7cutlass13device_kernelINS_4gemm6kernel13GemmUniversalIN4cute5tupleIJiiiiEEENS1_10collective13CollectiveMmaINS1_34MainloopSm90TmaGmmaWarpSpecializedILi7ENS5_IJNS4_1CILi1EEENSA_ILi4EEESB_EEENS1_35KernelTmaWarpSpecializedCooperativeEEENS5_IJNSA_ILi128EEESG_NSA_ILi32EEEEEEfNS5_IJlSB_lEEEfSJ_NS4_8TiledMMAINS4_8MMA_AtomIJNS4_4SM904GMMA30MMA_64x128x8_F32TF32TF32_SS_TNILNSN_7ScaleInE1ELSP_1EEEEEENS4_6LayoutINS5_IJNSA_ILi2EEESB_SB_EEENS5_IJSB_NSA_ILi0EEESV_EEEEENS5_IJNS4_10UnderscoreESY_SY_EEEEENS4_23SM90_TMA_LOAD_MULTICASTENS4_14ComposedLayoutINS4_7SwizzleILi3ELi4ELi3EEENS4_18smem_ptr_flag_bitsILi32EEENSS_INS5_IJNSA_ILi8EEESH_EEENS5_IJSH_SB_EEEEEEEvNS4_8identityENS4_13SM90_TMA_LOADES1B_vS1C_EENS_8epilogue10collective6detail29Sm90TmaWarpSpecializedAdapterINS1G_15DefaultEpilogueIfSJ_SJ_NS1F_6thread17LinearCombinationIfLi1EffLNS1K_9ScaleType4KindE0ELNS_15FloatRoundStyleE2EfEENS1_15EpilogueDefaultEEEEEvvEEEEvNT_6ParamsE --------------------------
	.section	.nv.info._ZN7cutlass13device_kernelINS_4gemm6kernel13GemmUniversalIN4cute5tupleIJiiiiEEENS1_10collective13CollectiveMmaINS1_34MainloopSm90TmaGmmaWarpSpecializedILi7ENS5_IJNS4_1CILi1EEENSA_ILi4EEESB_EEENS1_35KernelTmaWarpSpecializedCooperativeEEENS5_IJNSA_ILi128EEESG_NSA_ILi32EEEEEEfNS5_IJlSB_lEEEfSJ_NS4_8TiledMMAINS4_8MMA_AtomIJNS4_4SM904GMMA30MMA_64x128x8_F32TF32TF32_SS_TNILNSN_7ScaleInE1ELSP_1EEEEEENS4_6LayoutINS5_IJNSA_ILi2EEESB_SB_EEENS5_IJSB_NSA_ILi0EEESV_EEEEENS5_IJNS4_10UnderscoreESY_SY_EEEEENS4_23SM90_TMA_LOAD_MULTICASTENS4_14ComposedLayoutINS4_7SwizzleILi3ELi4ELi3EEENS4_18smem_ptr_flag_bitsILi32EEENSS_INS5_IJNSA_ILi8EEESH_EEENS5_IJSH_SB_EEEEEEEvNS4_8identityENS4_13SM90_TMA_LOADES1B_vS1C_EENS_8epilogue10collective6detail29Sm90TmaWarpSpecializedAdapterINS1G_15DefaultEpilogueIfSJ_SJ_NS1F_6thread17LinearCombinationIfLi1EffLNS1K_9ScaleType4KindE0ELNS_15FloatRoundStyleE2EfEENS1_15EpilogueDefaultEEEEEvvEEEEvNT_6ParamsE,"",@"SHT_CUDA_INFO"
	.sectionflags	@""
	.align	4


	//----- nvinfo : EIATTR_CUDA_API_VERSION
	.align		4
        /*0000*/ 	.byte	0x04, 0x37
        /*0002*/ 	.short	(.L_21 - .L_20)
.L_20:
        /*0004*/ 	.word	0x00000082


	//----- nvinfo : EIATTR_KPARAM_INFO
	.align		4
.L_21:
        /*0008*/ 	.byte	0x04, 0x17
        /*000a*/ 	.short	(.L_23 - .L_22)
.L_22:
        /*000c*/ 	.word	0x00000000
        /*0010*/ 	.short	0x0000
        /*0012*/ 	.short	0x0070
        /*0014*/ 	.byte	0x00, 0xf0, 0x01, 0x10


	//----- nvinfo : EIATTR_SPARSE_MMA_MASK
	.align		4
.L_23:
        /*0018*/ 	.byte	0x03, 0x50
        /*001a*/ 	.short	0x0000


	//----- nvinfo : EIATTR_MAXREG_COUNT
	.align		4
        /*001c*/ 	.byte	0x03, 0x1b
        /*001e*/ 	.short	0x00a8


	//----- nvinfo : EIATTR_NUM_BARRIERS
	.align		4
        /*0020*/ 	.byte	0x02, 0x4c
        /*0022*/ 	.byte	0x01
	.zero		1


	//----- nvinfo : EIATTR_EXTERNS
	.align		4
        /*0024*/ 	.byte	0x04, 0x0f
        /*0026*/ 	.short	(.L_25 - .L_24)


	//   ....[0]....
	.align		4
.L_24:
        /*0028*/ 	.word	index@(__assertfail)


	//----- nvinfo : EIATTR_MERCURY_ISA_VERSION
	.align		4
.L_25:
        /*002c*/ 	.byte	0x03, 0x5f
        /*002e*/ 	.short	0x0101


	//----- nvinfo : EIATTR_INT_WARP_WIDE_INSTR_OFFSETS
	.align		4
        /*0030*/ 	.byte	0x04, 0x31
        /*0032*/ 	.short	(.L_27 - .L_26)


	//   ....[0]....
.L_26:
        /*0034*/ 	.word	0x00000490


	//   ....[1]....
        /*0038*/ 	.word	0x000004b0


	//   ....[2]....
        /*003c*/ 	.word	0x00000680


	//----- nvinfo : EIATTR_COOP_GROUP_MASK_REGIDS
	.align		4
.L_27:
        /*0040*/ 	.byte	0x04, 0x29
        /*0042*/ 	.short	(.L_29 - .L_28)


	//   ....[0]....
.L_28:
        /*0044*/ 	.word	0xffffffff


	//   ....[1]....
        /*0048*/ 	.word	0xffffffff


	//   ....[2]....
        /*004c*/ 	.word	0xffffffff


	//   ....[3]....
        /*0050*/ 	.word	0xffffffff


	//   ....[4]....
        /*0054*/ 	.word	0xffffffff


	//   ....[5]....
        /*0058*/ 	.word	0xffffffff


	//----- nvinfo : EIATTR_COOP_GROUP_INSTR_OFFSETS
	.align		4
.L_29:
        /*005c*/ 	.byte	0x04, 0x28
        /*005e*/ 	.short	(.L_31 - .L_30)


	//   ....[0]....
.L_30:
        /*0060*/ 	.word	0x00000060


	//   ....[1]....
        /*0064*/ 	.word	0x00000070


	//   ....[2]....
        /*0068*/ 	.word	0x00000130


	//   ....[3]....
        /*006c*/ 	.word	0x00000330


	//   ....[4]....
        /*0070*/ 	.word	0x000007f0


	//   ....[5]....
        /*0074*/ 	.word	0x00001470


	//----- nvinfo : EIATTR_REG_RECONFIG
	.align		4
.L_31:
        /*0078*/ 	.byte	0x01, 0x54
	.zero		2


	//----- nvinfo : EIATTR_SYSCALL_OFFSETS
	.align		4
        /*007c*/ 	.byte	0x04, 0x46
        /*007e*/ 	.short	(.L_33 - .L_32)


	//   ....[0]....
.L_32:
        /*0080*/ 	.word	0x00001660


	//----- nvinfo : EIATTR_MBARRIER_INSTR_OFFSETS
	.align		4
.L_33:
        /*0084*/ 	.byte	0x04, 0x39
        /*0086*/ 	.short	(.L_35 - .L_34)


	//   ....[0]....
.L_34:
        /*0088*/ 	.word	0x00000230
        /*008c*/ 	.word	0x000000ff
        /*0090*/ 	.word	0x00000000
        /*0094*/ 	.short	0x0100
        /*0096*/ 	.byte	0x08
	.zero		1


	//   ....[1]....
        /*0098*/ 	.word	0x00000240
        /*009c*/ 	.word	0x000000ff
        /*00a0*/ 	.word	0x00000038
        /*00a4*/ 	.short	0x0100
        /*00a6*/ 	.byte	0x08
	.zero		1


	//   ....[2]....
        /*00a8*/ 	.word	0x00000250
        /*00ac*/ 	.word	0x000000ff
        /*00b0*/ 	.word	0x00000008
        /*00b4*/ 	.short	0x0100
        /*00b6*/ 	.byte	0x08
	.zero		1


	//   ....[3]....
        /*00b8*/ 	.word	0x00000260
        /*00bc*/ 	.word	0x000000ff
        /*00c0*/ 	.word	0x00000040
        /*00c4*/ 	.short	0x0100
        /*00c6*/ 	.byte	0x08
	.zero		1


	//   ....[4]....
        /*00c8*/ 	.word	0x00000270
        /*00cc*/ 	.word	0x000000ff
        /*00d0*/ 	.word	0x00000010
        /*00d4*/ 	.short	0x0100
        /*00d6*/ 	.byte	0x08
	.zero		1


	//   ....[5]....
        /*00d8*/ 	.word	0x00000280
        /*00dc*/ 	.word	0x000000ff
        /*00e0*/ 	.word	0x00000048
        /*00e4*/ 	.short	0x0100
        /*00e6*/ 	.byte	0x08
	.zero		1


	//   ....[6]....
        /*00e8*/ 	.word	0x00000290
        /*00ec*/ 	.word	0x000000ff
        /*00f0*/ 	.word	0x00000018
        /*00f4*/ 	.short	0x0100
        /*00f6*/ 	.byte	0x08
	.zero		1


	//   ....[7]....
        /*00f8*/ 	.word	0x000002a0
        /*00fc*/ 	.word	0x000000ff
        /*0100*/ 	.word	0x00000050
        /*0104*/ 	.short	0x0100
        /*0106*/ 	.byte	0x08
	.zero		1


	//   ....[8]....
        /*0108*/ 	.word	0x000002b0
        /*010c*/ 	.word	0x000000ff
        /*0110*/ 	.word	0x00000020
        /*0114*/ 	.short	0x0100
        /*0116*/ 	.byte	0x08
	.zero		1


	//   ....[9]....
        /*0118*/ 	.word	0x000002c0
        /*011c*/ 	.word	0x000000ff
        /*0120*/ 	.word	0x00000058
        /*0124*/ 	.short	0x0100
        /*0126*/ 	.byte	0x08
	.zero		1


	//   ....[10]....
        /*0128*/ 	.word	0x000002d0
        /*012c*/ 	.word	0x000000ff
        /*0130*/ 	.word	0x00000028
        /*0134*/ 	.short	0x0100
        /*0136*/ 	.byte	0x08
	.zero		1


	//   ....[11]....
        /*0138*/ 	.word	0x000002e0
        /*013c*/ 	.word	0x000000ff
        /*0140*/ 	.word	0x00000060
        /*0144*/ 	.short	0x0100
        /*0146*/ 	.byte	0x08
	.zero		1


	//   ....[12]....
        /*0148*/ 	.word	0x000002f0
        /*014c*/ 	.word	0x000000ff
        /*0150*/ 	.word	0x00000030
        /*0154*/ 	.short	0x0100
        /*0156*/ 	.byte	0x08
	.zero		1


	//   ....[13]....
        /*0158*/ 	.word	0x00000300
        /*015c*/ 	.word	0x000000ff
        /*0160*/ 	.word	0x00000068
        /*0164*/ 	.short	0x0100
        /*0166*/ 	.byte	0x08
	.zero		1


	//   ....[14]....
        /*0168*/ 	.word	0x00000720
        /*016c*/ 	.word	0x000000ff
        /*0170*/ 	.word	0x00000080
        /*0174*/ 	.short	0x0100
        /*0176*/ 	.byte	0x06
	.zero		1


	//   ....[15]....
        /*0178*/ 	.word	0x000007a0
        /*017c*/ 	.word	0x000000ff
        /*0180*/ 	.word	0x00000088
        /*0184*/ 	.short	0x0100
        /*0186*/ 	.byte	0x06
	.zero		1


	//   ....[16]....
        /*0188*/ 	.word	0x00001720
        /*018c*/ 	.word	0x00000003
        /*0190*/ 	.word	0x00000000
        /*0194*/ 	.short	0x010a
        /*0196*/ 	.byte	0x3f
	.zero		1


	//   ....[17]....
        /*0198*/ 	.word	0x00001780
        /*019c*/ 	.word	0x00000003
        /*01a0*/ 	.word	0x00000000
        /*01a4*/ 	.short	0x010a
        /*01a6*/ 	.byte	0x3f
	.zero		1


	//   ....[18]....
        /*01a8*/ 	.word	0x00001b00
        /*01ac*/ 	.word	0x00000005
        /*01b0*/ 	.word	0x00000000
        /*01b4*/ 	.short	0x010a
        /*01b6*/ 	.byte	0x3f
	.zero		1


	//   ....[19]....
        /*01b8*/ 	.word	0x00001b40
        /*01bc*/ 	.word	0x00000005
        /*01c0*/ 	.word	0x00000000
        /*01c4*/ 	.short	0x010a
        /*01c6*/ 	.byte	0x3f
	.zero		1


	//   ....[20]....
        /*01c8*/ 	.word	0x00001da0
        /*01cc*/ 	.word	0x00000004
        /*01d0*/ 	.word	0x00000000
        /*01d4*/ 	.short	0x0101
        /*01d6*/ 	.byte	0x3f
	.zero		1


	//   ....[21]....
        /*01d8*/ 	.word	0x00001fc0
        /*01dc*/ 	.word	0x00000000
        /*01e0*/ 	.word	0x00000000
        /*01e4*/ 	.short	0x0101
        /*01e6*/ 	.byte	0x3f
	.zero		1


	//   ....[22]....
        /*01e8*/ 	.word	0x00006490
        /*01ec*/ 	.word	0x00000017
        /*01f0*/ 	.word	0x00000038
        /*01f4*/ 	.short	0x010a
        /*01f6*/ 	.byte	0x3f
	.zero		1


	//   ....[23]....
        /*01f8*/ 	.word	0x00006890
        /*01fc*/ 	.word	0x00000006
        /*0200*/ 	.word	0x00000088
        /*0204*/ 	.short	0x0101
        /*0206*/ 	.byte	0x3f
	.zero		1


	//   ....[24]....
        /*0208*/ 	.word	0x00006f80
        /*020c*/ 	.word	0x00000007
        /*0210*/ 	.word	0x00000000
        /*0214*/ 	.short	0x010a
        /*0216*/ 	.byte	0x3f
	.zero		1


	//   ....[25]....
        /*0218*/ 	.word	0x00007000
        /*021c*/ 	.word	0x00000006
        /*0220*/ 	.word	0x00000000
        /*0224*/ 	.short	0x010a
        /*0226*/ 	.byte	0x3f
	.zero		1


	//   ....[26]....
        /*0228*/ 	.word	0x00007090
        /*022c*/ 	.word	0x00000007
        /*0230*/ 	.word	0x00000000
        /*0234*/ 	.short	0x010a
        /*0236*/ 	.byte	0x3f
	.zero		1


	//   ....[27]....
        /*0238*/ 	.word	0x00007120
        /*023c*/ 	.word	0x00000006
        /*0240*/ 	.word	0x00000000
        /*0244*/ 	.short	0x010a
        /*0246*/ 	.byte	0x3f
	.zero		1


	//   ....[28]....
        /*0248*/ 	.word	0x000071b0
        /*024c*/ 	.word	0x00000007
        /*0250*/ 	.word	0x00000000
        /*0254*/ 	.short	0x010a
        /*0256*/ 	.byte	0x3f
	.zero		1


	//   ....[29]....
        /*0258*/ 	.word	0x00007240
        /*025c*/ 	.word	0x00000006
        /*0260*/ 	.word	0x00000000
        /*0264*/ 	.short	0x010a
        /*0266*/ 	.byte	0x3f
	.zero		1


	//   ....[30]....
        /*0268*/ 	.word	0x000072d0
        /*026c*/ 	.word	0x00000005
        /*0270*/ 	.word	0x00000000
        /*0274*/ 	.short	0x010a
        /*0276*/ 	.byte	0x3f
	.zero		1


	//   ....[31]....
        /*0278*/ 	.word	0x00007330
        /*027c*/ 	.word	0x00000003
        /*0280*/ 	.word	0x00000000
        /*0284*/ 	.short	0x010a
        /*0286*/ 	.byte	0x3f
	.zero		1


	//   ....[32]....
        /*0288*/ 	.word	0x00007380
        /*028c*/ 	.word	0x00000005
        /*0290*/ 	.word	0x00000000
        /*0294*/ 	.short	0x010a
        /*0296*/ 	.byte	0x3f
	.zero		1


	//   ....[33]....
        /*0298*/ 	.word	0x00007450
        /*029c*/ 	.word	0x00000017
        /*02a0*/ 	.word	0x00000038
        /*02a4*/ 	.short	0x010a
        /*02a6*/ 	.byte	0x3f
	.zero		1


	//   ....[34]....
        /*02a8*/ 	.word	0x00007520
        /*02ac*/ 	.word	0x00000007
        /*02b0*/ 	.word	0x00000000
        /*02b4*/ 	.short	0x010a
        /*02b6*/ 	.byte	0x3f
	.zero		1


	//   ....[35]....
        /*02b8*/ 	.word	0x00007570
        /*02bc*/ 	.word	0x00000006
        /*02c0*/ 	.word	0x00000000
        /*02c4*/ 	.short	0x010a
        /*02c6*/ 	.byte	0x3f
	.zero		1


	//   ....[36]....
        /*02c8*/ 	.word	0x000075c0
        /*02cc*/ 	.word	0x00000007
        /*02d0*/ 	.word	0x00000000
        /*02d4*/ 	.short	0x010a
        /*02d6*/ 	.byte	0x3f
	.zero		1


	//   ....[37]....
        /*02d8*/ 	.word	0x00007610
        /*02dc*/ 	.word	0x00000006
        /*02e0*/ 	.word	0x00000000
        /*02e4*/ 	.short	0x010a
        /*02e6*/ 	.byte	0x3f
	.zero		1


	//   ....[38]....
        /*02e8*/ 	.word	0x00007660
        /*02ec*/ 	.word	0x00000007
        /*02f0*/ 	.word	0x00000000
        /*02f4*/ 	.short	0x010a
        /*02f6*/ 	.byte	0x3f
	.zero		1


	//   ....[39]....
        /*02f8*/ 	.word	0x000076b0
        /*02fc*/ 	.word	0x00000006
        /*0300*/ 	.word	0x00000000
        /*0304*/ 	.short	0x010a
        /*0306*/ 	.byte	0x3f
	.zero		1


	//----- nvinfo : EIATTR_NUM_MBARRIERS
	.align		4
.L_35:
        /*0308*/ 	.byte	0x03, 0x38
        /*030a*/ 	.short	0x0010


	//----- nvinfo : EIATTR_EXIT_INSTR_OFFSETS
	.align		4
        /*030c*/ 	.byte	0x04, 0x1c
        /*030e*/ 	.short	(.L_37 - .L_36)


	//   ....[0]....
.L_36:
        /*0310*/ 	.word	0x000009c0


	//   ....[1]....
        /*0314*/ 	.word	0x000011d0


	//   ....[2]....
        /*0318*/ 	.word	0x00005c20


	//   ....[3]....
        /*031c*/ 	.word	0x00006180


	//   ....[4]....
        /*0320*/ 	.word	0x00007320


	//----- nvinfo : EIATTR_MAX_THREADS
	.align		4
.L_37:
        /*0324*/ 	.byte	0x04, 0x05
        /*0326*/ 	.short	(.L_39 - .L_38)
.L_38:
        /*0328*/ 	.word	0x00000180
        /*032c*/ 	.word	0x00000001
        /*0330*/ 	.word	0x00000001


	//----- nvinfo : EIATTR_CRS_STACK_SIZE
	.align		4
.L_39:
        /*0334*/ 	.byte	0x04, 0x1e
        /*0336*/ 	.short	(.L_41 - .L_40)
.L_40:
        /*0338*/ 	.word	0x00000000


	//----- nvinfo : EIATTR_CBANK_PARAM_SIZE
	.align		4
.L_41:
        /*033c*/ 	.byte	0x03, 0x19
        /*033e*/ 	.short	0x0470


	//----- nvinfo : EIATTR_PARAM_CBANK
	.align		4
        /*0340*/ 	.byte	0x04, 0x0a
        /*0342*/ 	.short	(.L_43 - .L_42)
	.align		4
.L_42:
        /*0344*/ 	.word	index@(.nv.constant0._ZN7cutlass13device_kernelINS_4gemm6kernel13GemmUniversalIN4cute5tupleIJiiiiEEENS1_10collective13CollectiveMmaINS1_34MainloopSm90TmaGmmaWarpSpecializedILi7ENS5_IJNS4_1CILi1EEENSA_ILi4EEESB_EEENS1_35KernelTmaWarpSpecializedCooperativeEEENS5_IJNSA_ILi128EEESG_NSA_ILi32EEEEEEfNS5_IJlSB_lEEEfSJ_NS4_8TiledMMAINS4_8MMA_AtomIJNS4_4SM904GMMA30MMA_64x128x8_F32TF32TF32_SS_TNILNSN_7ScaleInE1ELSP_1EEEEEENS4_6LayoutINS5_IJNSA_ILi2EEESB_SB_EEENS5_IJSB_NSA_ILi0EEESV_EEEEENS5_IJNS4_10UnderscoreESY_SY_EEEEENS4_23SM90_TMA_LOAD_MULTICASTENS4_14ComposedLayoutINS4_7SwizzleILi3ELi4ELi3EEENS4_18smem_ptr_flag_bitsILi32EEENSS_INS5_IJNSA_ILi8EEESH_EEENS5_IJSH_SB_EEEEEEEvNS4_8identityENS4_13SM90_TMA_LOADES1B_vS1C_EENS_8epilogue10collective6detail29Sm90TmaWarpSpecializedAdapterINS1G_15DefaultEpilogueIfSJ_SJ_NS1F_6thread17LinearCombinationIfLi1EffLNS1K_9ScaleType4KindE0ELNS_15FloatRoundStyleE2EfEENS1_15EpilogueDefaultEEEEEvvEEEEvNT_6ParamsE)
        /*0348*/ 	.short	0x0210
        /*034a*/ 	.short	0x0470


	//----- nvinfo : EIATTR_SW_WAR
	.align		4
.L_43:
        /*034c*/ 	.byte	0x04, 0x36
        /*034e*/ 	.short	(.L_45 - .L_44)
.L_44:
        /*0350*/ 	.word	0x00000008
.L_45:


//--------------------- .nv.callgraph             --------------------------
	.section	.nv.callgraph,"",@"SHT_CUDA_CALLGRAPH"
	.align	4
	.sectionentsize	8
	.align		4
        /*0000*/ 	.word	0x00000000
	.align		4
        /*0004*/ 	.word	0xffffffff
	.align		4
        /*0008*/ 	.word	index@(_ZN7cutlass13device_kernelINS_4gemm6kernel13GemmUniversalIN4cute5tupleIJiiiiEEENS1_10collective13CollectiveMmaINS1_34MainloopSm90TmaGmmaWarpSpecializedILi7ENS5_IJNS4_1CILi1EEENSA_ILi4EEESB_EEENS1_35KernelTmaWarpSpecializedCooperativeEEENS5_IJNSA_ILi128EEESG_NSA_ILi32EEEEEEfNS5_IJlSB_lEEEfSJ_NS4_8TiledMMAINS4_8MMA_AtomIJNS4_4SM904GMMA30MMA_64x128x8_F32TF32TF32_SS_TNILNSN_7ScaleInE1ELSP_1EEEEEENS4_6LayoutINS5_IJNSA_ILi2EEESB_SB_EEENS5_IJSB_NSA_ILi0EEESV_EEEEENS5_IJNS4_10UnderscoreESY_SY_EEEEENS4_23SM90_TMA_LOAD_MULTICASTENS4_14ComposedLayoutINS4_7SwizzleILi3ELi4ELi3EEENS4_18smem_ptr_flag_bitsILi32EEENSS_INS5_IJNSA_ILi8EEESH_EEENS5_IJSH_SB_EEEEEEEvNS4_8identityENS4_13SM90_TMA_LOADES1B_vS1C_EENS_8epilogue10collective6detail29Sm90TmaWarpSpecializedAdapterINS1G_15DefaultEpilogueIfSJ_SJ_NS1F_6thread17LinearCombinationIfLi1EffLNS1K_9ScaleType4KindE0ELNS_15FloatRoundStyleE2EfEENS1_15EpilogueDefaultEEEEEvvEEEEvNT_6ParamsE)
	.align		4
        /*000c*/ 	.word	index@(__assertfail)
	.align		4
        /*0010*/ 	.word	0x00000000
	.align		4
        /*0014*/ 	.word	0xfffffffe
	.align		4
        /*0018*/ 	.word	0x00000000
	.align		4
        /*001c*/ 	.word	0xfffffffd
	.align		4
        /*0020*/ 	.word	0x00000000
	.align		4
        /*0024*/ 	.word	0xfffffffc


//--------------------- .nv.constant4             --------------------------
	.section	.nv.constant4,"a",@progbits
	.align	8
	.align		8
.nv.constant4:
        /*0000*/ 	.dword	__assertfail
	.align		8
        /*0008*/ 	.dword	__unnamed_1
	.align		8
        /*0010*/ 	.dword	_ZN40_INTERNAL_36015a11_4_k_cu_f4d748e7_208414cuda3std3__45__cpo5beginE
	.align		8
        /*0018*/ 	.dword	_ZN40_INTERNAL_36015a11_4_k_cu_f4d748e7_208414cuda3std3__45__cpo3endE
	.align		8
        /*0020*/ 	.dword	_ZN40_INTERNAL_36015a11_4_k_cu_f4d748e7_208414cuda3std3__45__cpo6cbeginE
	.align		8
        /*0028*/ 	.dword	_ZN40_INTERNAL_36015a11_4_k_cu_f4d748e7_208414cuda3std3__45__cpo4cendE
	.align		8
        /*0030*/ 	.dword	_ZN40_INTERNAL_36015a11_4_k_cu_f4d748e7_208414cuda3std3__442_GLOBAL__N__36015a11_4_k_cu_f4d748e7_208416ignoreE
	.align		8
        /*0038*/ 	.dword	_ZN40_INTERNAL_36015a11_4_k_cu_f4d748e7_208414cuda3std3__419piecewise_constructE
	.align		8
        /*0040*/ 	.dword	_ZN40_INTERNAL_36015a11_4_k_cu_f4d748e7_208414cuda3std3__48in_placeE
	.align		8
        /*0048*/ 	.dword	_ZN40_INTERNAL_36015a11_4_k_cu_f4d748e7_208414cuda3std6ranges3__45__cpo4swapE
	.align		8
        /*0050*/ 	.dword	_ZN40_INTERNAL_36015a11_4_k_cu_f4d748e7_208414cuda3std6ranges3__45__cpo9iter_moveE
	.align		8
        /*0058*/ 	.dword	_ZN40_INTERNAL_36015a11_4_k_cu_f4d748e7_208414cute7productE
	.align		8
        /*0060*/ 	.dword	_ZN40_INTERNAL_36015a11_4_k_cu_f4d748e7_208414cute1_E
	.align		8
        /*0068*/ 	.dword	$str$22
	.align		8
        /*0070*/ 	.dword	$str$23


//--------------------- .text._ZN7cutlass13device_kernelINS_4gemm6kernel13GemmUniversalIN4cute5tupleIJiiiiEEENS1_10collective13CollectiveMmaINS1_34MainloopSm90TmaGmmaWarpSpecializedILi7ENS5_IJNS4_1CILi1EEENSA_ILi4EEESB_EEENS1_35KernelTmaWarpSpecializedCooperativeEEENS5_IJNSA_ILi128EEESG_NSA_ILi32EEEEEEfNS5_IJlSB_lEEEfSJ_NS4_8TiledMMAINS4_8MMA_AtomIJNS4_4SM904GMMA30MMA_64x128x8_F32TF32TF32_SS_TNILNSN_7ScaleInE1ELSP_1EEEEEENS4_6LayoutINS5_IJNSA_ILi2EEESB_SB_EEENS5_IJSB_NSA_ILi0EEESV_EEEEENS5_IJNS4_10UnderscoreESY_SY_EEEEENS4_23SM90_TMA_LOAD_MULTICASTENS4_14ComposedLayoutINS4_7SwizzleILi3ELi4ELi3EEENS4_18smem_ptr_flag_bitsILi32EEENSS_INS5_IJNSA_ILi8EEESH_EEENS5_IJSH_SB_EEEEEEEvNS4_8identityENS4_13SM90_TMA_LOADES1B_vS1C_EENS_8epilogue10collective6detail29Sm90TmaWarpSpecializedAdapterINS1G_15DefaultEpilogueIfSJ_SJ_NS1F_6thread17LinearCombinationIfLi1EffLNS1K_9ScaleType4KindE0ELNS_15FloatRoundStyleE2EfEENS1_15EpilogueDefaultEEEEEvvEEEEvNT_6ParamsE --------------------------
	.section	.text._ZN7cutlass13device_kernelINS_4gemm6kernel13GemmUniversalIN4cute5tupleIJiiiiEEENS1_10collective13CollectiveMmaINS1_34MainloopSm90TmaGmmaWarpSpecializedILi7ENS5_IJNS4_1CILi1EEENSA_ILi4EEESB_EEENS1_35KernelTmaWarpSpecializedCooperativeEEENS5_IJNSA_ILi128EEESG_NSA_ILi32EEEEEEfNS5_IJlSB_lEEEfSJ_NS4_8TiledMMAINS4_8MMA_AtomIJNS4_4SM904GMMA30MMA_64x128x8_F32TF32TF32_SS_TNILNSN_7ScaleInE1ELSP_1EEEEEENS4_6LayoutINS5_IJNSA_ILi2EEESB_SB_EEENS5_IJSB_NSA_ILi0EEESV_EEEEENS5_IJNS4_10UnderscoreESY_SY_EEEEENS4_23SM90_TMA_LOAD_MULTICASTENS4_14ComposedLayoutINS4_7SwizzleILi3ELi4ELi3EEENS4_18smem_ptr_flag_bitsILi32EEENSS_INS5_IJNSA_ILi8EEESH_EEENS5_IJSH_SB_EEEEEEEvNS4_8identityENS4_13SM90_TMA_LOADES1B_vS1C_EENS_8epilogue10collective6detail29Sm90TmaWarpSpecializedAdapterINS1G_15DefaultEpilogueIfSJ_SJ_NS1F_6thread17LinearCombinationIfLi1EffLNS1K_9ScaleType4KindE0ELNS_15FloatRoundStyleE2EfEENS1_15EpilogueDefaultEEEEEvvEEEEvNT_6ParamsE,"ax",@progbits
	.align	128
.text._ZN7cutlass13device_kernelINS_4gemm6kernel13GemmUniversalIN4cute5tupleIJiiiiEEENS1_10collective13CollectiveMmaINS1_34MainloopSm90TmaGmmaWarpSpecializedILi7ENS5_IJNS4_1CILi1EEENSA_ILi4EEESB_EEENS1_35KernelTmaWarpSpecializedCooperativeEEENS5_IJNSA_ILi128EEESG_NSA_ILi32EEEEEEfNS5_IJlSB_lEEEfSJ_NS4_8TiledMMAINS4_8MMA_AtomIJNS4_4SM904GMMA30MMA_64x128x8_F32TF32TF32_SS_TNILNSN_7ScaleInE1ELSP_1EEEEEENS4_6LayoutINS5_IJNSA_ILi2EEESB_SB_EEENS5_IJSB_NSA_ILi0EEESV_EEEEENS5_IJNS4_10UnderscoreESY_SY_EEEEENS4_23SM90_TMA_LOAD_MULTICASTENS4_14ComposedLayoutINS4_7SwizzleILi3ELi4ELi3EEENS4_18smem_ptr_flag_bitsILi32EEENSS_INS5_IJNSA_ILi8EEESH_EEENS5_IJSH_SB_EEEEEEEvNS4_8identityENS4_13SM90_TMA_LOADES1B_vS1C_EENS_8epilogue10collective6detail29Sm90TmaWarpSpecializedAdapterINS1G_15DefaultEpilogueIfSJ_SJ_NS1F_6thread17LinearCombinationIfLi1EffLNS1K_9ScaleType4KindE0ELNS_15FloatRoundStyleE2EfEENS1_15EpilogueDefaultEEEEEvvEEEEvNT_6ParamsE:
        .type           _ZN7cutlass13device_kernelINS_4gemm6kernel13GemmUniversalIN4cute5tupleIJiiiiEEENS1_10collective13CollectiveMmaINS1_34MainloopSm90TmaGmmaWarpSpecializedILi7ENS5_IJNS4_1CILi1EEENSA_ILi4EEESB_EEENS1_35KernelTmaWarpSpecializedCooperativeEEENS5_IJNSA_ILi128EEESG_NSA_ILi32EEEEEEfNS5_IJlSB_lEEEfSJ_NS4_8TiledMMAINS4_8MMA_AtomIJNS4_4SM904GMMA30MMA_64x128x8_F32TF32TF32_SS_TNILNSN_7ScaleInE1ELSP_1EEEEEENS4_6LayoutINS5_IJNSA_ILi2EEESB_SB_EEENS5_IJSB_NSA_ILi0EEESV_EEEEENS5_IJNS4_10UnderscoreESY_SY_EEEEENS4_23SM90_TMA_LOAD_MULTICASTENS4_14ComposedLayoutINS4_7SwizzleILi3ELi4ELi3EEENS4_18smem_ptr_flag_bitsILi32EEENSS_INS5_IJNSA_ILi8EEESH_EEENS5_IJSH_SB_EEEEEEEvNS4_8identityENS4_13SM90_TMA_LOADES1B_vS1C_EENS_8epilogue10collective6detail29Sm90TmaWarpSpecializedAdapterINS1G_15DefaultEpilogueIfSJ_SJ_NS1F_6thread17LinearCombinationIfLi1EffLNS1K_9ScaleType4KindE0ELNS_15FloatRoundStyleE2EfEENS1_15EpilogueDefaultEEEEEvvEEEEvNT_6ParamsE,@function
        .size           _ZN7cutlass13device_kernelINS_4gemm6kernel13GemmUniversalIN4cute5tupleIJiiiiEEENS1_10collective13CollectiveMmaINS1_34MainloopSm90TmaGmmaWarpSpecializedILi7ENS5_IJNS4_1CILi1EEENSA_ILi4EEESB_EEENS1_35KernelTmaWarpSpecializedCooperativeEEENS5_IJNSA_ILi128EEESG_NSA_ILi32EEEEEEfNS5_IJlSB_lEEEfSJ_NS4_8TiledMMAINS4_8MMA_AtomIJNS4_4SM904GMMA30MMA_64x128x8_F32TF32TF32_SS_TNILNSN_7ScaleInE1ELSP_1EEEEEENS4_6LayoutINS5_IJNSA_ILi2EEESB_SB_EEENS5_IJSB_NSA_ILi0EEESV_EEEEENS5_IJNS4_10UnderscoreESY_SY_EEEEENS4_23SM90_TMA_LOAD_MULTICASTENS4_14ComposedLayoutINS4_7SwizzleILi3ELi4ELi3EEENS4_18smem_ptr_flag_bitsILi32EEENSS_INS5_IJNSA_ILi8EEESH_EEENS5_IJSH_SB_EEEEEEEvNS4_8identityENS4_13SM90_TMA_LOADES1B_vS1C_EENS_8epilogue10collective6detail29Sm90TmaWarpSpecializedAdapterINS1G_15DefaultEpilogueIfSJ_SJ_NS1F_6thread17LinearCombinationIfLi1EffLNS1K_9ScaleType4KindE0ELNS_15FloatRoundStyleE2EfEENS1_15EpilogueDefaultEEEEEvvEEEEvNT_6ParamsE,(.L_x_205 - _ZN7cutlass13device_kernelINS_4gemm6kernel13GemmUniversalIN4cute5tupleIJiiiiEEENS1_10collective13CollectiveMmaINS1_34MainloopSm90TmaGmmaWarpSpecializedILi7ENS5_IJNS4_1CILi1EEENSA_ILi4EEESB_EEENS1_35KernelTmaWarpSpecializedCooperativeEEENS5_IJNSA_ILi128EEESG_NSA_ILi32EEEEEEfNS5_IJlSB_lEEEfSJ_NS4_8TiledMMAINS4_8MMA_AtomIJNS4_4SM904GMMA30MMA_64x128x8_F32TF32TF32_SS_TNILNSN_7ScaleInE1ELSP_1EEEEEENS4_6LayoutINS5_IJNSA_ILi2EEESB_SB_EEENS5_IJSB_NSA_ILi0EEESV_EEEEENS5_IJNS4_10UnderscoreESY_SY_EEEEENS4_23SM90_TMA_LOAD_MULTICASTENS4_14ComposedLayoutINS4_7SwizzleILi3ELi4ELi3EEENS4_18smem_ptr_flag_bitsILi32EEENSS_INS5_IJNSA_ILi8EEESH_EEENS5_IJSH_SB_EEEEEEEvNS4_8identityENS4_13SM90_TMA_LOADES1B_vS1C_EENS_8epilogue10collective6detail29Sm90TmaWarpSpecializedAdapterINS1G_15DefaultEpilogueIfSJ_SJ_NS1F_6thread17LinearCombinationIfLi1EffLNS1K_9ScaleType4KindE0ELNS_15FloatRoundStyleE2EfEENS1_15EpilogueDefaultEEEEEvvEEEEvNT_6ParamsE)
        .other          _ZN7cutlass13device_kernelINS_4gemm6kernel13GemmUniversalIN4cute5tupleIJiiiiEEENS1_10collective13CollectiveMmaINS1_34MainloopSm90TmaGmmaWarpSpecializedILi7ENS5_IJNS4_1CILi1EEENSA_ILi4EEESB_EEENS1_35KernelTmaWarpSpecializedCooperativeEEENS5_IJNSA_ILi128EEESG_NSA_ILi32EEEEEEfNS5_IJlSB_lEEEfSJ_NS4_8TiledMMAINS4_8MMA_AtomIJNS4_4SM904GMMA30MMA_64x128x8_F32TF32TF32_SS_TNILNSN_7ScaleInE1ELSP_1EEEEEENS4_6LayoutINS5_IJNSA_ILi2EEESB_SB_EEENS5_IJSB_NSA_ILi0EEESV_EEEEENS5_IJNS4_10UnderscoreESY_SY_EEEEENS4_23SM90_TMA_LOAD_MULTICASTENS4_14ComposedLayoutINS4_7SwizzleILi3ELi4ELi3EEENS4_18smem_ptr_flag_bitsILi32EEENSS_INS5_IJNSA_ILi8EEESH_EEENS5_IJSH_SB_EEEEEEEvNS4_8identityENS4_13SM90_TMA_LOADES1B_vS1C_EENS_8epilogue10collective6detail29Sm90TmaWarpSpecializedAdapterINS1G_15DefaultEpilogueIfSJ_SJ_NS1F_6thread17LinearCombinationIfLi1EffLNS1K_9ScaleType4KindE0ELNS_15FloatRoundStyleE2EfEENS1_15EpilogueDefaultEEEEEvvEEEEvNT_6ParamsE,@"STO_CUDA_ENTRY STV_DEFAULT"
_ZN7cutlass13device_kernelINS_4gemm6kernel13GemmUniversalIN4cute5tupleIJiiiiEEENS1_10collective13CollectiveMmaINS1_34MainloopSm90TmaGmmaWarpSpecializedILi7ENS5_IJNS4_1CILi1EEENSA_ILi4EEESB_EEENS1_35KernelTmaWarpSpecializedCooperativeEEENS5_IJNSA_ILi128EEESG_NSA_ILi32EEEEEEfNS5_IJlSB_lEEEfSJ_NS4_8TiledMMAINS4_8MMA_AtomIJNS4_4SM904GMMA30MMA_64x128x8_F32TF32TF32_SS_TNILNSN_7ScaleInE1ELSP_1EEEEEENS4_6LayoutINS5_IJNSA_ILi2EEESB_SB_EEENS5_IJSB_NSA_ILi0EEESV_EEEEENS5_IJNS4_10UnderscoreESY_SY_EEEEENS4_23SM90_TMA_LOAD_MULTICASTENS4_14ComposedLayoutINS4_7SwizzleILi3ELi4ELi3EEENS4_18smem_ptr_flag_bitsILi32EEENSS_INS5_IJNSA_ILi8EEESH_EEENS5_IJSH_SB_EEEEEEEvNS4_8identityENS4_13SM90_TMA_LOADES1B_vS1C_EENS_8epilogue10collective6detail29Sm90TmaWarpSpecializedAdapterINS1G_15DefaultEpilogueIfSJ_SJ_NS1F_6thread17LinearCombinationIfLi1EffLNS1K_9ScaleType4KindE0ELNS_15FloatRoundStyleE2EfEENS1_15EpilogueDefaultEEEEEvvEEEEvNT_6ParamsE:
[----:B------:R-:W0:Y:S01]  /*0000*/  LDC R1, c[0x0][0x28] ;  /* 0x00000a00ff017b82 */ /* 0x000e220000000800 */
[----:B------:R-:W1:Y:S01]  /*0010*/  S2R R94, SR_TID.X ;  /* 0x00000000005e7919 */ /* 0x000e620000002100 */
[----:B------:R-:W-:Y:S01]  /*0020*/  ELECT P0, URZ, PT ;  /* 0x00000000003f782f */ /* 0x000fe20003800000 */
[----:B------:R-:W-:Y:S01]  /*0030*/  BSSY B0, `(.L_x_0) ;  /* 0x000000f000007945 */ /* 0x000fe20003800000 */
[--C-:B-1----:R-:W-:Y:S02]  /*0040*/  SHF.R.U32.HI R0, RZ, 0x5, R94.reuse ;  /* 0x00000005ff007819 */ /* 0x102fe4000001165e */
[----:B------:R-:W-:-:S03]  /*0050*/  SHF.R.U32.HI R6, RZ, 0x7, R94 ;  /* 0x00000007ff067819 */ /* 0x000fc6000001165e */
[----:B------:R-:W1:Y:S04]  /*0060*/  SHFL.IDX PT, R3, R0, RZ, 0x1f ;  /* 0x00001fff00037589 */ /* 0x000e6800000e0000 */
[----:B------:R2:W3:Y:S01]  /*0070*/  SHFL.IDX PT, R2, R6, RZ, 0x1f ;  /* 0x00001fff06027589 */ /* 0x0004e200000e0000 */
[----:B-1----:R-:W-:-:S13]  /*0080*/  ISETP.NE.OR P0, PT, R3, RZ, !P0 ;  /* 0x000000ff0300720c */ /* 0x002fda0004705670 */
[----:B0-23--:R-:W-:Y:S05]  /*0090*/  @P0 BRA `(.L_x_1) ;  /* 0x0000000000200947 */ /* 0x00dfea0003800000 */
[----:B------:R-:W-:Y:S02]  /*00a0*/  ULDC.64 UR4, c[0x0][0x198] ;  /* 0x0000660000047ab9 */ /* 0x000fe40000000a00 */
[----:B------:R-:W-:Y:S02]  /*00b0*/  UIADD3 UR6, UP0, UR4, 0xf0, URZ ;  /* 0x000000f004067890 */ /* 0x000fe4000ff1e03f */
[----:B------:R-:W-:Y:S02]  /*00c0*/  UIADD3 UR4, UP1, UR4, 0x1f0, URZ ;  /* 0x000001f004047890 */ /* 0x000fe4000ff3e03f */
[----:B------:R-:W-:Y:S02]  /*00d0*/  UIADD3.X UR7, URZ, UR5, URZ, UP0, !UPT ;  /* 0x000000053f077290 */ /* 0x000fe400087fe43f */
[----:B------:R-:W-:-:S07]  /*00e0*/  UIADD3.X UR5, URZ, UR5, URZ, UP1, !UPT ;  /* 0x000000053f057290 */ /* 0x000fce0008ffe43f */
[----:B------:R0:W-:Y:S02]  /*00f0*/  UTMACCTL.PF [UR6] ;  /* 0x00000000060079b9 */ /* 0x0001e40008040000 */
[----:B------:R0:W-:Y:S02]  /*0100*/  UTMACCTL.PF [UR4] ;  /* 0x00000000040079b9 */ /* 0x0001e40008040000 */
[----:B0-----:R-:W-:Y:S01]  /*0110*/  NOP ;  /* 0x0000000000007918 */ /* 0x001fe20000000000 */
.L_x_1:
[----:B------:R-:W-:Y:S05]  /*0120*/  BSYNC B0 ;  /* 0x0000000000007941 */ /* 0x000fea0003800000 */
.L_x_0:
[----:B------:R-:W0:Y:S02]  /*0130*/  SHFL.IDX PT, R5, R0, RZ, 0x1f ;  /* 0x00001fff00057589 */ /* 0x000e2400000e0000 */
[----:B0-----:R-:W-:-:S13]  /*0140*/  ISETP.NE.AND P0, PT, R5, RZ, PT ;  /* 0x000000ff0500720c */ /* 0x001fda0003f05270 */
[----:B------:R-:W-:Y:S05]  /*0150*/  @P0 BRA `(.L_x_2) ;  /* 0x0000000000700947 */ /* 0x000fea0003800000 */
[----:B------:R-:W0:Y:S01]  /*0160*/  S2UR UR8, SR_CgaCtaId ;  /* 0x00000000000879c3 */ /* 0x000e220000008800 */
[----:B------:R-:W-:Y:S01]  /*0170*/  UMOV UR4, 0x400 ;  /* 0x0000040000047882 */ /* 0x000fe20000000000 */
[----:B------:R-:W-:Y:S01]  /*0180*/  UMOV UR5, 0x1 ;  /* 0x0000000100057882 */ /* 0x000fe20000000000 */
[----:B------:R-:W-:Y:S01]  /*0190*/  UMOV UR6, 0x8 ;  /* 0x0000000800067882 */ /* 0x000fe20000000000 */
[----:B------:R-:W-:Y:S01]  /*01a0*/  ELECT P0, URZ, PT ;  /* 0x00000000003f782f */ /* 0x000fe20003800000 */
[----:B------:R-:W-:-:S04]  /*01b0*/  UIADD3 UR6, -UR6, 0x100000, URZ ;  /* 0x0010000006067890 */ /* 0x000fc8000fffe13f */
[----:B------:R-:W-:Y:S02]  /*01c0*/  USHF.L.U32 UR7, UR6, 0xb, URZ ;  /* 0x0000000b06077899 */ /* 0x000fe4000800063f */
[----:B------:R-:W-:Y:S02]  /*01d0*/  USHF.L.U32 UR6, UR6, 0x1, URZ ;  /* 0x0000000106067899 */ /* 0x000fe4000800063f */
[----:B0-----:R-:W-:Y:S02]  /*01e0*/  ULEA UR8, UR8, UR4, 0x18 ;  /* 0x0000000408087291 */ /* 0x001fe4000f8ec03f */
[----:B------:R-:W-:-:S04]  /*01f0*/  UIADD3 UR4, -UR5, 0x100000, URZ ;  /* 0x0010000005047890 */ /* 0x000fc8000fffe13f */
[----:B------:R-:W-:Y:S02]  /*0200*/  USHF.L.U32 UR5, UR4, 0xb, URZ ;  /* 0x0000000b04057899 */ /* 0x000fe4000800063f */
[----:B------:R-:W-:Y:S01]  /*0210*/  USHF.L.U32 UR4, UR4, 0x1, URZ ;  /* 0x0000000104047899 */ /* 0x000fe2000800063f */
[----:B------:R-:W0:Y:S11]  /*0220*/  FENCE.VIEW.ASYNC.S ;  /* 0x00000000000073c6 */ /* 0x000e360000000000 */
[----:B0-----:R0:W1:Y:S01]  /*0230*/  SYNCS.EXCH.64 URZ, [UR8], UR4 ;  /* 0x00000004083f75b2 */ /* 0x0010620008000100 */
[----:B------:R0:W2:Y:S01]  /*0240*/  SYNCS.EXCH.64 URZ, [UR8+0x38], UR6 ;  /* 0x00003806083f75b2 */ /* 0x0000a20008000100 */
[----:B------:R0:W3:Y:S01]  /*0250*/  SYNCS.EXCH.64 URZ, [UR8+0x8], UR4 ;  /* 0x00000804083f75b2 */ /* 0x0000e20008000100 */
[----:B------:R0:W4:Y:S01]  /*0260*/  SYNCS.EXCH.64 URZ, [UR8+0x40], UR6 ;  /* 0x00004006083f75b2 */ /* 0x0001220008000100 */
[----:B------:R0:W0:Y:S01]  /*0270*/  SYNCS.EXCH.64 URZ, [UR8+0x10], UR4 ;  /* 0x00001004083f75b2 */ /* 0x0000220008000100 */
        /* <DEDUP_REMOVED lines=9> */
[----:B------:R-:W-:Y:S01]  /*0310*/  NOP ;  /* 0x0000000000007918 */ /* 0x000fe20000000000 */
.L_x_2:
[----:B------:R-:W-:Y:S01]  /*0320*/  SHF.R.S32.HI R7, RZ, 0x1f, R94 ;  /* 0x0000001fff077819 */ /* 0x000fe2000001145e */
[----:B------:R-:W5:Y:S01]  /*0330*/  SHFL.IDX PT, R0, R0, RZ, 0x1f ;  /* 0x00001fff00007589 */ /* 0x000f6200000e0000 */
[----:B0-----:R-:W0:Y:S01]  /*0340*/  S2UR UR8, SR_CTAID.X ;  /* 0x00000000000879c3 */ /* 0x001e220000002500 */
[----:B------:R-:W-:Y:S02]  /*0350*/  ELECT P0, URZ, PT ;  /* 0x00000000003f782f */ /* 0x000fe40003800000 */
[----:B------:R-:W-:Y:S01]  /*0360*/  LEA.HI R7, R7, R94, RZ, 0x7 ;  /* 0x0000005e07077211 */ /* 0x000fe200078f38ff */
[----:B------:R-:W1:Y:S01]  /*0370*/  S2R R4, SR_CTAID.Y ;  /* 0x0000000000047919 */ /* 0x000e620000002600 */
[----:B------:R-:W-:Y:S01]  /*0380*/  ULDC UR4, c[0x0][0x154] ;  /* 0x0000550000047ab9 */ /* 0x000fe20000000800 */
[----:B------:R-:W-:Y:S01]  /*0390*/  NOP ;  /* 0x0000000000007918 */ /* 0x000fe20000000000 */
[----:B------:R-:W-:Y:S01]  /*03a0*/  LOP3.LUT R7, R7, 0xffffff80, RZ, 0xc0, !PT ;  /* 0xffffff8007077812 */ /* 0x000fe200078ec0ff */
[----:B------:R-:W-:Y:S01]  /*03b0*/  NOP ;  /* 0x0000000000007918 */ /* 0x000fe20000000000 */
[----:B------:R-:W2:Y:S03]  /*03c0*/  LDC R14, c[0x0][0x140] ;  /* 0x00005000ff0e7b82 */ /* 0x000ea60000000800 */
[----:B------:R-:W-:-:S05]  /*03d0*/  IMAD.IADD R7, R94, 0x1, -R7 ;  /* 0x000000015e077824 */ /* 0x000fca00078e0a07 */
[----:B------:R-:W-:Y:S01]  /*03e0*/  SHF.R.S32.HI R8, RZ, 0x1f, R7 ;  /* 0x0000001fff087819 */ /* 0x000fe20000011407 */
[----:B------:R-:W3:Y:S01]  /*03f0*/  LDC R12, c[0x0][0x144] ;  /* 0x00005100ff0c7b82 */ /* 0x000ee20000000800 */
[----:B------:R-:W-:Y:S02]  /*0400*/  LOP3.LUT P2, RZ, R7, 0x7, RZ, 0xc0, !PT ;  /* 0x0000000707ff7812 */ /* 0x000fe4000784c0ff */
[----:B------:R-:W-:Y:S02]  /*0410*/  LEA.HI R8, R8, R7, RZ, 0x3 ;  /* 0x0000000708087211 */ /* 0x000fe400078f18ff */
[----:B-----5:R-:W-:Y:S02]  /*0420*/  ISETP.NE.OR P0, PT, R0, RZ, !P0 ;  /* 0x000000ff0000720c */ /* 0x020fe40004705670 */
[--C-:B------:R-:W-:Y:S02]  /*0430*/  SHF.R.S32.HI R0, RZ, 0x3, R8.reuse ;  /* 0x00000003ff007819 */ /* 0x100fe40000011408 */
[----:B------:R-:W-:-:S02]  /*0440*/  SHF.R.S32.HI R9, RZ, 0x1f, R8 ;  /* 0x0000001fff097819 */ /* 0x000fc40000011408 */
[----:B------:R-:W-:Y:S02]  /*0450*/  SHF.R.S32.HI R8, RZ, 0x1f, R5 ;  /* 0x0000001fff087819 */ /* 0x000fe40000011405 */
[----:B------:R-:W-:Y:S02]  /*0460*/  LEA.HI R9, R9, R0, RZ, 0x2 ;  /* 0x0000000009097211 */ /* 0x000fe400078f10ff */
[----:B------:R-:W-:Y:S02]  /*0470*/  LEA.HI R8, R8, R5, RZ, 0x2 ;  /* 0x0000000508087211 */ /* 0x000fe400078f10ff */
[----:B-1----:R-:W-:Y:S01]  /*0480*/  I2FP.F32.U32 R11, R4 ;  /* 0x00000004000b7245 */ /* 0x002fe20000201000 */
[----:B------:R-:W-:Y:S01]  /*0490*/  VOTEU.ALL UP0, P0 ;  /* 0x00000000003f7886 */ /* 0x000fe20000000000 */
[----:B------:R-:W-:Y:S01]  /*04a0*/  LOP3.LUT R10, R8, 0x3ffffffc, RZ, 0xc0, !PT ;  /* 0x3ffffffc080a7812 */ /* 0x000fe200078ec0ff */
[----:B------:R-:W-:Y:S01]  /*04b0*/  VOTEU.ALL UP1, P0 ;  /* 0x00000000003f7886 */ /* 0x000fe20000020000 */
[----:B------:R-:W-:Y:S01]  /*04c0*/  LOP3.LUT R9, R9, 0xfffffffc, RZ, 0xc0, !PT ;  /* 0xfffffffc09097812 */ /* 0x000fe200078ec0ff */
[----:B------:R-:W-:Y:S01]  /*04d0*/  FMUL R13, R11, UR4 ;  /* 0x000000040b0d7c20 */ /* 0x000fe20008400000 */
[----:B------:R-:W1:Y:S01]  /*04e0*/  @!UP0 S2UR UR7, SR_CgaCtaId ;  /* 0x00000000000789c3 */ /* 0x000e620000008800 */
[----:B------:R-:W-:Y:S01]  /*04f0*/  IMAD.IADD R11, R5, 0x1, -R10 ;  /* 0x00000001050b7824 */ /* 0x000fe200078e0a0a */
[----:B0-----:R-:W-:Y:S01]  /*0500*/  I2FP.F32.U32 R10, UR8 ;  /* 0x00000008000a7c45 */ /* 0x001fe20008201000 */
[----:B------:R-:W-:Y:S01]  /*0510*/  IMAD.IADD R8, R0, 0x1, -R9 ;  /* 0x0000000100087824 */ /* 0x000fe200078e0a09 */
[----:B------:R-:W-:Y:S01]  /*0520*/  ULDC UR4, c[0x0][0x150] ;  /* 0x0000540000047ab9 */ /* 0x000fe20000000800 */
[----:B------:R-:W0:Y:S01]  /*0530*/  F2I.U32.TRUNC.NTZ R13, R13 ;  /* 0x0000000d000d7305 */ /* 0x000e22000020f000 */
[----:B------:R-:W-:Y:S01]  /*0540*/  SHF.R.S32.HI R0, RZ, 0x1f, R3 ;  /* 0x0000001fff007819 */ /* 0x000fe20000011403 */
[----:B------:R-:W-:Y:S01]  /*0550*/  FMUL R10, R10, UR4 ;  /* 0x000000040a0a7c20 */ /* 0x000fe20008400000 */
[----:B------:R-:W5:Y:S01]  /*0560*/  LDC R9, c[0x0][0x148] ;  /* 0x00005200ff097b82 */ /* 0x000f620000000800 */
[----:B------:R-:W-:Y:S01]  /*0570*/  IMAD R8, R11, 0x4, R8 ;  /* 0x000000040b087824 */ /* 0x000fe200078e0208 */
[----:B------:R-:W-:Y:S01]  /*0580*/  LEA.HI R0, R0, R3, RZ, 0x2 ;  /* 0x0000000300007211 */ /* 0x000fe200078f10ff */
[----:B------:R-:W-:Y:S01]  /*0590*/  UMOV UR4, 0x20 ;  /* 0x0000002000047882 */ /* 0x000fe20000000000 */
[----:B------:R-:W-:Y:S01]  /*05a0*/  @!UP0 UMOV UR6, 0x400 ;  /* 0x0000040000068882 */ /* 0x000fe20000000000 */
[----:B------:R-:W4:Y:S01]  /*05b0*/  F2I.U32.TRUNC.NTZ R10, R10 ;  /* 0x0000000a000a7305 */ /* 0x000f22000020f000 */
[----:B------:R-:W-:Y:S01]  /*05c0*/  LOP3.LUT R0, R0, 0xfffffffc, RZ, 0xc0, !PT ;  /* 0xfffffffc00007812 */ /* 0x000fe200078ec0ff */
[----:B------:R-:W-:Y:S01]  /*05d0*/  IMAD.SHL.U32 R19, R8, 0x4, RZ ;  /* 0x0000000408137824 */ /* 0x000fe200078e00ff */
[----:B------:R-:W-:-:S04]  /*05e0*/  @!UP0 UIADD3 UR4, -UR4, 0x100000, URZ ;  /* 0x0010000004048890 */ /* 0x000fc8000fffe13f */
[----:B------:R-:W-:Y:S02]  /*05f0*/  @!UP0 USHF.L.U32 UR5, UR4, 0xb, URZ ;  /* 0x0000000b04058899 */ /* 0x000fe4000800063f */
[----:B------:R-:W-:Y:S01]  /*0600*/  @!UP0 USHF.L.U32 UR4, UR4, 0x1, URZ ;  /* 0x0000000104048899 */ /* 0x000fe2000800063f */
[----:B--2---:R-:W-:Y:S01]  /*0610*/  ISETP.EQ.U32.AND P3, PT, R14, 0x1, PT ;  /* 0x000000010e00780c */ /* 0x004fe20003f62070 */
[----:B------:R-:W-:Y:S01]  /*0620*/  IMAD.IADD R3, R3, 0x1, -R0 ;  /* 0x0000000103037824 */ /* 0x000fe200078e0a00 */
[----:B------:R-:W-:Y:S01]  /*0630*/  LOP3.LUT R19, R8, 0xc, R19, 0x78, !PT ;  /* 0x0000000c08137812 */ /* 0x000fe200078e7813 */
[----:B0-----:R-:W-:Y:S02]  /*0640*/  IMAD.MOV R20, RZ, RZ, -R13 ;  /* 0x000000ffff147224 */ /* 0x001fe400078e0a0d */
[----:B------:R-:W-:Y:S01]  /*0650*/  VIADD R8, R2, 0xffffffff ;  /* 0xffffffff02087836 */ /* 0x000fe20000000000 */
[----:B-1----:R-:W-:Y:S01]  /*0660*/  @!UP0 ULEA UR6, UR7, UR6, 0x18 ;  /* 0x0000000607068291 */ /* 0x002fe2000f8ec03f */
[----:B------:R-:W-:Y:S01]  /*0670*/  ISETP.NE.AND P1, PT, R3, 0x3, PT ;  /* 0x000000030300780c */ /* 0x000fe20003f25270 */
[----:B------:R-:W-:Y:S01]  /*0680*/  VOTEU.ALL UP0, P0 ;  /* 0x00000000003f7886 */ /* 0x000fe20000000000 */
[----:B------:R-:W-:Y:S01]  /*0690*/  ISETP.LT.U32.AND P0, PT, R19, 0x4, !P2 ;  /* 0x000000041300780c */ /* 0x000fe20005701070 */
[----:B----4-:R-:W-:Y:S01]  /*06a0*/  IMAD.MOV R7, RZ, RZ, -R10 ;  /* 0x000000ffff077224 */ /* 0x010fe200078e0a0a */
[----:B------:R-:W-:-:S02]  /*06b0*/  ISETP.EQ.OR P1, PT, R3, RZ, !P1 ;  /* 0x000000ff0300720c */ /* 0x000fc40004f22670 */
[----:B------:R-:W-:Y:S01]  /*06c0*/  ISETP.GE.U32.AND P5, PT, R8, 0x2, PT ;  /* 0x000000020800780c */ /* 0x000fe20003fa6070 */
[----:B-----5:R-:W-:Y:S01]  /*06d0*/  IMAD R0, R9, R20, R4 ;  /* 0x0000001409007224 */ /* 0x020fe200078e0204 */
[----:B------:R-:W-:Y:S01]  /*06e0*/  ISETP.EQ.AND P1, PT, R2, RZ, P1 ;  /* 0x000000ff0200720c */ /* 0x000fe20000f22270 */
[----:B---3--:R-:W-:Y:S01]  /*06f0*/  IMAD R7, R12, R7, UR8 ;  /* 0x000000080c077e24 */ /* 0x008fe2000f8e0207 */
[----:B------:R-:W-:Y:S01]  /*0700*/  ISETP.NE.AND P2, PT, R2, RZ, PT ;  /* 0x000000ff0200720c */ /* 0x000fe20003f45270 */
[----:B------:R-:W0:Y:S02]  /*0710*/  FENCE.VIEW.ASYNC.S ;  /* 0x00000000000073c6 */ /* 0x000e240000000000 */
[----:B0-----:R0:W1:Y:S01]  /*0720*/  @!UP0 SYNCS.EXCH.64 URZ, [UR6+0x80], UR4 ;  /* 0x00008004063f85b2 */ /* 0x0010620008000100 */
[----:B------:R-:W-:Y:S02]  /*0730*/  ISETP.NE.AND P4, PT, R0, R19, PT ;  /* 0x000000130000720c */ /* 0x000fe40003f85270 */
[----:B------:R-:W-:-:S02]  /*0740*/  SEL R18, RZ, 0x1, !P1 ;  /* 0x00000001ff127807 */ /* 0x000fc40004800000 */
[----:B------:R-:W-:Y:S02]  /*0750*/  ISETP.EQ.OR P4, PT, R7, RZ, !P4 ;  /* 0x000000ff0700720c */ /* 0x000fe40006782670 */
[----:B------:R-:W-:Y:S02]  /*0760*/  LOP3.LUT R0, R94, 0x7f, RZ, 0xc0, !PT ;  /* 0x0000007f5e007812 */ /* 0x000fe400078ec0ff */
[----:B------:R-:W-:Y:S02]  /*0770*/  PLOP3.LUT P0, PT, P0, P4, PT, 0x80, 0x0 ;  /* 0x000000000000781c */ /* 0x000fe40000709070 */
[----:B------:R-:W-:Y:S02]  /*0780*/  SEL R18, R18, 0x2, P5 ;  /* 0x0000000212127807 */ /* 0x000fe40002800000 */
[----:B------:R-:W-:Y:S01]  /*0790*/  P2R R102, PR, RZ, 0x1 ;  /* 0x00000001ff667803 */ /* 0x000fe20000000000 */
[----:B------:R0:W2:Y:S01]  /*07a0*/  @!UP1 SYNCS.EXCH.64 URZ, [UR6+0x88], UR4 ;  /* 0x00008804063f95b2 */ /* 0x0000a20008000100 */
[----:B------:R-:W-:Y:S01]  /*07b0*/  NOP ;  /* 0x0000000000007918 */ /* 0x000fe20000000000 */
[----:B------:R-:W-:Y:S06]  /*07c0*/  @!P3 BRA `(.L_x_3) ;  /* 0x000000000008b947 */ /* 0x000fec0003800000 */
[----:B-12---:R-:W-:Y:S01]  /*07d0*/  UCGABAR_ARV ;  /* 0x00000000000079c7 */ /* 0x006fe20008000000 */
[----:B------:R-:W-:Y:S05]  /*07e0*/  BRA `(.L_x_4) ;  /* 0x0000000000047947 */ /* 0x000fea0003800000 */
.L_x_3:
[----:B-12---:R-:W-:Y:S01]  /*07f0*/  NOP ;  /* 0x0000000000007918 */ /* 0x006fe20000000000 */
.L_x_4:
[----:B------:R-:W1:Y:S01]  /*0800*/  LDC R2, c[0x0][0x65c] ;  /* 0x00019700ff027b82 */ /* 0x000e620000000800 */
[----:B------:R-:W-:Y:S02]  /*0810*/  IMAD.U32 R10, RZ, RZ, UR8 ;  /* 0x00000008ff0a7e24 */ /* 0x000fe4000f8e00ff */
[----:B------:R-:W-:Y:S01]  /*0820*/  IMAD.MOV.U32 R11, RZ, RZ, RZ ;  /* 0x000000ffff0b7224 */ /* 0x000fe200078e00ff */
[----:B-1----:R-:W-:-:S04]  /*0830*/  ISETP.NE.AND P1, PT, R2, 0x1, PT ;  /* 0x000000010200780c */ /* 0x002fc80003f25270 */
[----:B------:R-:W-:-:S09]  /*0840*/  P2R R5, PR, RZ, 0x2 ;  /* 0x00000002ff057803 */ /* 0x000fd20000000000 */
[----:B------:R-:W1:Y:S01]  /*0850*/  @P1 LDC R17, c[0x0][0x10] ;  /* 0x00000400ff111b82 */ /* 0x000e620000000800 */
[----:B------:R-:W-:Y:S02]  /*0860*/  @P1 IMAD.MOV.U32 R5, RZ, RZ, RZ ;  /* 0x000000ffff051224 */ /* 0x000fe400078e00ff */
[----:B------:R-:W-:-:S05]  /*0870*/  @P1 IMAD.MOV.U32 R15, RZ, RZ, RZ ;  /* 0x000000ffff0f1224 */ /* 0x000fca00078e00ff */
[----:B------:R-:W2:Y:S01]  /*0880*/  @!P1 LDC R13, c[0x0][0xc] ;  /* 0x00000300ff0d9b82 */ /* 0x000ea20000000800 */
[----:B0-----:R-:W-:Y:S01]  /*0890*/  ULDC UR4, c[0x0][0xc] ;  /* 0x0000030000047ab9 */ /* 0x001fe20000000800 */
[----:B------:R-:W-:Y:S01]  /*08a0*/  ULDC UR5, c[0x0][0x10] ;  /* 0x0000040000057ab9 */ /* 0x000fe20000000800 */
[----:B------:R-:W-:Y:S01]  /*08b0*/  ULDC UR6, c[0x0][0x14] ;  /* 0x0000050000067ab9 */ /* 0x000fe20000000800 */
[----:B------:R-:W-:-:S04]  /*08c0*/  UIMAD.WIDE.U32 UR4, UR4, UR5, URZ ;  /* 0x00000005040472a5 */ /* 0x000fc8000f8e003f */
[----:B------:R-:W-:Y:S02]  /*08d0*/  UIMAD.WIDE.U32 UR36, UR4, UR6, URZ ;  /* 0x00000006042472a5 */ /* 0x000fe4000f8e003f */
[----:B------:R-:W-:-:S04]  /*08e0*/  UIMAD UR42, UR5, UR6, URZ ;  /* 0x00000006052a72a4 */ /* 0x000fc8000f8e023f */
[----:B------:R-:W-:Y:S01]  /*08f0*/  UIADD3 UR42, UR37, UR42, URZ ;  /* 0x0000002a252a7290 */ /* 0x000fe2000fffe03f */
[----:B-1----:R-:W-:-:S04]  /*0900*/  @P1 IMAD.WIDE.U32 R16, R17, UR8, R4 ;  /* 0x0000000811101c25 */ /* 0x002fc8000f8e0004 */
[----:B------:R-:W-:Y:S02]  /*0910*/  @P1 IMAD.IADD R17, R17, 0x1, R15 ;  /* 0x0000000111111824 */ /* 0x000fe400078e020f */
[----:B--2---:R-:W-:-:S04]  /*0920*/  @!P1 IMAD.WIDE.U32 R10, R4, R13, R10 ;  /* 0x0000000d040a9225 */ /* 0x004fc800078e000a */
[----:B------:R-:W-:Y:S02]  /*0930*/  @!P1 IMAD.MOV.U32 R16, RZ, RZ, R10 ;  /* 0x000000ffff109224 */ /* 0x000fe400078e000a */
[----:B------:R-:W-:Y:S01]  /*0940*/  @!P1 IMAD.MOV.U32 R17, RZ, RZ, R11 ;  /* 0x000000ffff119224 */ /* 0x000fe200078e000b */
[----:B------:R-:W-:Y:S06]  /*0950*/  @!P3 BRA `(.L_x_5) ;  /* 0x00000000000cb947 */ /* 0x000fec0003800000 */
[----:B------:R-:W-:Y:S01]  /*0960*/  UCGABAR_WAIT ;  /* 0x0000000000007dc7 */ /* 0x000fe20008000000 */
[----:B------:R-:W-:Y:S01]  /*0970*/  CCTL.IVALL ;  /* 0x00000000ff00798f */ /* 0x000fe20002000000 */
[----:B------:R-:W-:Y:S05]  /*0980*/  BRA `(.L_x_6) ;  /* 0x0000000000047947 */ /* 0x000fea0003800000 */
.L_x_5:
[----:B------:R-:W-:Y:S06]  /*0990*/  BAR.SYNC.DEFER_BLOCKING 0x0 ;  /* 0x0000000000007b1d */ /* 0x000fec0000010000 */
.L_x_6:
[----:B------:R-:W-:Y:S05]  /*09a0*/  @!P2 BRA `(.L_x_7) ;  /* 0x0000005000a0a947 */ /* 0x000fea0003800000 */
[----:B------:R-:W-:-:S13]  /*09b0*/  ISETP.GT.U32.AND P0, PT, R8, 0x1, PT ;  /* 0x000000010800780c */ /* 0x000fda0003f04070 */
[----:B------:R-:W-:Y:S05]  /*09c0*/  @P0 EXIT ;  /* 0x000000000000094d */ /* 0x000fea0003800000 */
[----:B------:R-:W-:Y:S01]  /*09d0*/  ULDC.64 UR4, c[0x0][0x650] ;  /* 0x0001940000047ab9 */ /* 0x000fe20000000a00 */
[----:B------:R-:W-:Y:S01]  /*09e0*/  PRMT R3, RZ, 0x7610, R3 ;  /* 0x00007610ff037816 */ /* 0x000fe20000000003 */
[----:B------:R-:W-:Y:S01]  /*09f0*/  IMAD.MOV.U32 R101, RZ, RZ, -0x1 ;  /* 0xffffffffff657424 */ /* 0x000fe200078e00ff */
[----:B------:R-:W-:Y:S01]  /*0a00*/  ISETP.GE.U32.AND P0, PT, R16, UR4, PT ;  /* 0x0000000410007c0c */ /* 0x000fe2000bf06070 */
[----:B------:R-:W-:Y:S02]  /*0a10*/  IMAD.MOV.U32 R100, RZ, RZ, -0x1 ;  /* 0xffffffffff647424 */ /* 0x000fe400078e00ff */
[----:B------:R-:W-:Y:S01]  /*0a20*/  IMAD.MOV.U32 R99, RZ, RZ, -0x1 ;  /* 0xffffffffff637424 */ /* 0x000fe200078e00ff */
[----:B------:R-:W-:-:S13]  /*0a30*/  ISETP.GE.U32.AND.EX P0, PT, R17, UR5, PT, P0 ;  /* 0x0000000511007c0c */ /* 0x000fda000bf06100 */
[----:B------:R-:W-:Y:S05]  /*0a40*/  @P0 BRA `(.L_x_8) ;  /* 0x0000000400280947 */ /* 0x000fea0003800000 */
[----:B------:R-:W0:Y:S01]  /*0a50*/  LDC.64 R22, c[0x0][0x628] ;  /* 0x00018a00ff167b82 */ /* 0x000e220000000a00 */
[----:B------:R-:W-:Y:S02]  /*0a60*/  IMAD.MOV.U32 R10, RZ, RZ, R16 ;  /* 0x000000ffff0a7224 */ /* 0x000fe400078e0010 */
[----:B------:R-:W-:-:S05]  /*0a70*/  IMAD.MOV.U32 R11, RZ, RZ, R17 ;  /* 0x000000ffff0b7224 */ /* 0x000fca00078e0011 */
[----:B------:R-:W1:Y:S08]  /*0a80*/  LDC R8, c[0x0][0x630] ;  /* 0x00018c00ff087b82 */ /* 0x000e700000000800 */
[----:B------:R-:W2:Y:S01]  /*0a90*/  LDC.64 R24, c[0x0][0x620] ;  /* 0x00018800ff187b82 */ /* 0x000ea20000000a00 */
[----:B0-----:R-:W-:-:S04]  /*0aa0*/  ISETP.NE.U32.AND P0, PT, R22, RZ, PT ;  /* 0x000000ff1600720c */ /* 0x001fc80003f05070 */
[----:B------:R-:W-:-:S13]  /*0ab0*/  ISETP.NE.AND.EX P0, PT, R23, RZ, PT, P0 ;  /* 0x000000ff1700720c */ /* 0x000fda0003f05300 */
[----:B-12---:R-:W-:Y:S05]  /*0ac0*/  @!P0 BRA `(.L_x_9) ;  /* 0x0000000000288947 */ /* 0x006fea0003800000 */
[----:B------:R-:W0:Y:S02]  /*0ad0*/  LDC R3, c[0x0][0x634] ;  /* 0x00018d00ff037b82 */ /* 0x000e240000000800 */
[----:B0-----:R-:W-:-:S05]  /*0ae0*/  IADD3 R3, P0, R16, R3, RZ ;  /* 0x0000000310037210 */ /* 0x001fca0007f1e0ff */
[----:B------:R-:W-:-:S04]  /*0af0*/  IMAD.X R21, RZ, RZ, R17, P0 ;  /* 0x000000ffff157224 */ /* 0x000fc800000e0611 */
[----:B------:R-:W-:-:S04]  /*0b00*/  IMAD.WIDE.U32 R10, R21, R22, RZ ;  /* 0x00000016150a7225 */ /* 0x000fc800078e00ff */
[----:B------:R-:W-:-:S04]  /*0b10*/  IMAD.WIDE.U32 R12, P0, R3, R23, R10 ;  /* 0x00000017030c7225 */ /* 0x000fc8000780000a */
[----:B------:R-:W-:-:S04]  /*0b20*/  IMAD.WIDE.U32 R10, R3, R22, RZ ;  /* 0x00000016030a7225 */ /* 0x000fc800078e00ff */
[----:B------:R-:W-:Y:S01]  /*0b30*/  IMAD.X R15, RZ, RZ, RZ, P0 ;  /* 0x000000ffff0f7224 */ /* 0x000fe200000e06ff */
[----:B------:R-:W-:Y:S01]  /*0b40*/  IADD3 RZ, P0, R11, R12, RZ ;  /* 0x0000000c0bff7210 */ /* 0x000fe20007f1e0ff */
[----:B------:R-:W-:-:S04]  /*0b50*/  IMAD.MOV.U32 R14, RZ, RZ, R13 ;  /* 0x000000ffff0e7224 */ /* 0x000fc800078e000d */
[----:B------:R-:W-:-:S08]  /*0b60*/  IMAD.WIDE.U32.X R10, R21, R23, R14, P0 ;  /* 0x00000017150a7225 */ /* 0x000fd000000e040e */
.L_x_9:
[----:B------:R-:W0:Y:S01]  /*0b70*/  LDC.64 R28, c[0x0][0x640] ;  /* 0x00019000ff1c7b82 */ /* 0x000e220000000a00 */
[-CC-:B------:R-:W-:Y:S01]  /*0b80*/  SHF.R.U64 R99, R10, R8.reuse, R11.reuse ;  /* 0x000000080a637219 */ /* 0x180fe2000000120b */
[----:B------:R-:W-:Y:S01]  /*0b90*/  IMAD.MOV.U32 R23, RZ, RZ, 0x1 ;  /* 0x00000001ff177424 */ /* 0x000fe200078e00ff */
[----:B------:R-:W-:Y:S02]  /*0ba0*/  SHF.R.U32.HI R3, RZ, R8, R11 ;  /* 0x00000008ff037219 */ /* 0x000fe4000001160b */
[----:B------:R-:W-:-:S03]  /*0bb0*/  IADD3 R5, P0, RZ, -R99, RZ ;  /* 0x80000063ff057210 */ /* 0x000fc60007f1e0ff */
[----:B------:R-:W1:Y:S02]  /*0bc0*/  LDC R12, c[0x0][0x618] ;  /* 0x00018600ff0c7b82 */ /* 0x000e640000000800 */
[----:B------:R-:W-:Y:S02]  /*0bd0*/  IMAD.X R3, RZ, RZ, ~R3, P0 ;  /* 0x000000ffff037224 */ /* 0x000fe400000e0e03 */
[----:B------:R-:W-:-:S04]  /*0be0*/  IMAD.WIDE.U32 R10, R5, R24, R16 ;  /* 0x00000018050a7225 */ /* 0x000fc800078e0010 */
[----:B------:R-:W2:Y:S01]  /*0bf0*/  LDC R22, c[0x0][0x608] ;  /* 0x00018200ff167b82 */ /* 0x000ea20000000800 */
[----:B------:R-:W-:Y:S02]  /*0c00*/  IMAD R8, R3, R24, RZ ;  /* 0x0000001803087224 */ /* 0x000fe400078e02ff */
[----:B------:R-:W-:Y:S02]  /*0c10*/  IMAD.MOV.U32 R3, RZ, RZ, -0x1 ;  /* 0xffffffffff037424 */ /* 0x000fe400078e00ff */
[----:B------:R-:W-:-:S03]  /*0c20*/  IMAD R5, R5, R25, R8 ;  /* 0x0000001905057224 */ /* 0x000fc600078e0208 */
[----:B------:R-:W3:Y:S01]  /*0c30*/  LDC R26, c[0x0][0x658] ;  /* 0x00019600ff1a7b82 */ /* 0x000ee20000000800 */
[----:B------:R-:W-:Y:S01]  /*0c40*/  IMAD.IADD R5, R11, 0x1, R5 ;  /* 0x000000010b057824 */ /* 0x000fe200078e0205 */
[----:B0-----:R-:W-:-:S04]  /*0c50*/  ISETP.NE.U32.AND P0, PT, R28, RZ, PT ;  /* 0x000000ff1c00720c */ /* 0x001fc80003f05070 */
[----:B------:R-:W-:Y:S02]  /*0c60*/  ISETP.NE.AND.EX P0, PT, R29, RZ, PT, P0 ;  /* 0x000000ff1d00720c */ /* 0x000fe40003f05300 */
[----:B------:R-:W0:Y:S01]  /*0c70*/  LDC R24, c[0x0][0x600] ;  /* 0x00018000ff187b82 */ /* 0x000e220000000800 */
[-CC-:B-1----:R-:W-:Y:S02]  /*0c80*/  SHF.R.U64 R14, R10, R12.reuse, R5.reuse ;  /* 0x0000000c0a0e7219 */ /* 0x182fe40000001205 */
[----:B------:R-:W-:-:S05]  /*0c90*/  SHF.R.U32.HI R5, RZ, R12, R5 ;  /* 0x0000000cff057219 */ /* 0x000fca0000011605 */
[----:B------:R-:W1:Y:S01]  /*0ca0*/  LDC R15, c[0x0][0x648] ;  /* 0x00019200ff0f7b82 */ /* 0x000e620000000800 */
[-CC-:B--2---:R-:W-:Y:S02]  /*0cb0*/  SHF.R.U64 R27, R14, R22.reuse, R5.reuse ;  /* 0x000000160e1b7219 */ /* 0x184fe40000001205 */
[----:B------:R-:W-:Y:S01]  /*0cc0*/  SHF.R.U32.HI R5, RZ, R22, R5 ;  /* 0x00000016ff057219 */ /* 0x000fe20000011605 */
[----:B------:R-:W-:-:S04]  /*0cd0*/  IMAD R22, R9, R20, R4 ;  /* 0x0000001409167224 */ /* 0x000fc800078e0204 */
[----:B------:R-:W2:Y:S01]  /*0ce0*/  LDC R21, c[0x0][0x638] ;  /* 0x00018e00ff157b82 */ /* 0x000ea20000000800 */
[-CC-:B---3--:R-:W-:Y:S02]  /*0cf0*/  SHF.R.U64 R20, R27, R26.reuse, R5.reuse ;  /* 0x0000001a1b147219 */ /* 0x188fe40000001205 */
[-C--:B------:R-:W-:Y:S02]  /*0d00*/  SHF.L.U32 R3, R3, R26.reuse, RZ ;  /* 0x0000001a03037219 */ /* 0x080fe400000006ff */
[----:B------:R-:W-:Y:S01]  /*0d10*/  SHF.R.U32.HI R5, RZ, R26, R5 ;  /* 0x0000001aff057219 */ /* 0x000fe20000011605 */
[----:B------:R-:W-:Y:S01]  /*0d20*/  IMAD.MOV.U32 R4, RZ, RZ, R20 ;  /* 0x000000ffff047224 */ /* 0x000fe200078e0014 */
[----:B------:R-:W-:Y:S01]  /*0d30*/  LOP3.LUT R12, RZ, R3, RZ, 0x33, !PT ;  /* 0x00000003ff0c7212 */ /* 0x000fe200078e33ff */
[----:B------:R-:W3:Y:S01]  /*0d40*/  LDC R25, c[0x0][0x610] ;  /* 0x00018400ff197b82 */ /* 0x000ee20000000800 */
[----:B------:R-:W-:Y:S05]  /*0d50*/  @!P0 BRA `(.L_x_10) ;  /* 0x0000000000288947 */ /* 0x000fea0003800000 */
[----:B------:R-:W4:Y:S02]  /*0d60*/  LDC R3, c[0x0][0x64c] ;  /* 0x00019300ff037b82 */ /* 0x000f240000000800 */
[----:B----4-:R-:W-:-:S05]  /*0d70*/  IADD3 R3, P0, R20, R3, RZ ;  /* 0x0000000314037210 */ /* 0x010fca0007f1e0ff */
        /* <DEDUP_REMOVED lines=8> */
.L_x_10:
[----:B-1----:R-:W-:Y:S01]  /*0e00*/  SHF.R.U64 R4, R4, R15, R5 ;  /* 0x0000000f04047219 */ /* 0x002fe20000001205 */
[----:B0-----:R-:W-:Y:S01]  /*0e10*/  VIADD R5, R24, 0xffffffff ;  /* 0xffffffff18057836 */ /* 0x001fe20000000000 */
[----:B------:R-:W-:Y:S02]  /*0e20*/  SHF.L.U32 R3, R23, R26, RZ ;  /* 0x0000001a17037219 */ /* 0x000fe400000006ff */
[----:B------:R-:W-:Y:S01]  /*0e30*/  LOP3.LUT R12, R27, R12, RZ, 0xc0, !PT ;  /* 0x0000000c1b0c7212 */ /* 0x000fe200078ec0ff */
[----:B------:R-:W-:Y:S01]  /*0e40*/  IMAD.MOV R8, RZ, RZ, -R4 ;  /* 0x000000ffff087224 */ /* 0x000fe200078e0a04 */
[----:B------:R-:W-:-:S03]  /*0e50*/  SEL R7, R7, R22, !P1 ;  /* 0x0000001607077207 */ /* 0x000fc60004800000 */
[----:B------:R-:W-:Y:S01]  /*0e60*/  IMAD R12, R3, R4, R12 ;  /* 0x00000004030c7224 */ /* 0x000fe200078e020c */
[----:B------:R-:W-:Y:S01]  /*0e70*/  LOP3.LUT R4, R14, R5, RZ, 0xc0, !PT ;  /* 0x000000050e047212 */ /* 0x000fe200078ec0ff */
[----:B--2---:R-:W-:Y:S02]  /*0e80*/  IMAD R3, R8, R21, R20 ;  /* 0x0000001508037224 */ /* 0x004fe400078e0214 */
[----:B---3--:R-:W-:Y:S02]  /*0e90*/  IMAD R7, R12, R25, R7 ;  /* 0x000000190c077224 */ /* 0x008fe400078e0207 */
[----:B------:R-:W-:Y:S02]  /*0ea0*/  IMAD.MOV.U32 R5, RZ, RZ, 0x1 ;  /* 0x00000001ff057424 */ /* 0x000fe400078e00ff */
[----:B------:R-:W-:-:S03]  /*0eb0*/  IMAD R4, R3, R24, R4 ;  /* 0x0000001803047224 */ /* 0x000fc600078e0204 */
[----:B------:R-:W-:Y:S02]  /*0ec0*/  PRMT R3, R5, 0x7610, R3 ;  /* 0x0000761005037816 */ /* 0x000fe40000000003 */
[----:B------:R-:W-:Y:S02]  /*0ed0*/  SEL R100, R4, R7, !P1 ;  /* 0x0000000704647207 */ /* 0x000fe40004800000 */
[----:B------:R-:W-:-:S07]  /*0ee0*/  SEL R101, R7, R4, !P1 ;  /* 0x0000000407657207 */ /* 0x000fce0004800000 */
.L_x_8:
[----:B------:R-:W-:-:S08]  /*0ef0*/  NOP ;  /* 0x0000000000007918 */ /* 0x000fd00000000000 */
[----:B------:R-:W0:Y:S02]  /*0f00*/  USETMAXREG.TRY_ALLOC.CTAPOOL UP0, 0xe8 ;  /* 0x000000e8000079c8 */ /* 0x000e240008000600 */
[----:B0-----:R-:W-:-:S13]  /*0f10*/  PLOP3.LUT P0, PT, PT, PT, UP0, 0x80, 0x0 ;  /* 0x000000000000781c */ /* 0x001fda0003f0f008 */
[----:B------:R-:W-:Y:S05]  /*0f20*/  @!P0 BRA `(.L_x_8) ;  /* 0xfffffffc00f08947 */ /* 0x000fea000383ffff */
[----:B------:R-:W-:Y:S01]  /*0f30*/  ULDC.64 UR4, c[0x0][0x598] ;  /* 0x0001660000047ab9 */ /* 0x000fe20000000a00 */
[----:B------:R-:W-:Y:S01]  /*0f40*/  ULDC.64 UR38, c[0x0][0x208] ;  /* 0x0000820000267ab9 */ /* 0x000fe20000000a00 */
[----:B------:R-:W-:-:S04]  /*0f50*/  ISETP.NE.U32.AND P0, PT, RZ, UR4, PT ;  /* 0x00000004ff007c0c */ /* 0x000fc8000bf05070 */
[----:B------:R-:W-:-:S13]  /*0f60*/  ISETP.NE.AND.EX P0, PT, RZ, UR5, PT, P0 ;  /* 0x00000005ff007c0c */ /* 0x000fda000bf05300 */
[----:B------:R-:W-:Y:S05]  /*0f70*/  @!P0 BRA `(.L_x_11) ;  /* 0x00000000001c8947 */ /* 0x000fea0003800000 */
[----:B------:R-:W0:Y:S02]  /*0f80*/  LDC.64 R4, c[0x0][0x598] ;  /* 0x00016600ff047b82 */ /* 0x000e240000000a00 */
[----:B0-----:R-:W2:Y:S02]  /*0f90*/  LDG.E.64 R4, desc[UR38][R4.64] ;  /* 0x0000002604047981 */ /* 0x001ea4000c1e1b00 */
[----:B--2---:R-:W-:-:S04]  /*0fa0*/  ISETP.NE.U32.AND P0, PT, R4, RZ, PT ;  /* 0x000000ff0400720c */ /* 0x004fc80003f05070 */
[----:B------:R-:W-:-:S13]  /*0fb0*/  ISETP.NE.AND.EX P0, PT, R5, RZ, PT, P0 ;  /* 0x000000ff0500720c */ /* 0x000fda0003f05300 */
[----:B------:R-:W-:Y:S05]  /*0fc0*/  @!P0 BRA `(.L_x_11) ;  /* 0x0000000000088947 */ /* 0x000fea0003800000 */
[----:B------:R0:W5:Y:S01]  /*0fd0*/  LD.E R88, desc[UR38][R4.64] ;  /* 0x0000002604587980 */ /* 0x000162000c101900 */
[----:B------:R-:W-:Y:S05]  /*0fe0*/  BRA `(.L_x_12) ;  /* 0x0000000000247947 */ /* 0x000fea0003800000 */
.L_x_11:
[----:B------:R-:W-:Y:S02]  /*0ff0*/  ULDC.64 UR4, c[0x0][0x588] ;  /* 0x0001620000047ab9 */ /* 0x000fe40000000a00 */
[----:B------:R-:W-:-:S04]  /*1000*/  ISETP.NE.U32.AND P0, PT, RZ, UR4, PT ;  /* 0x00000004ff007c0c */ /* 0x000fc8000bf05070 */
[----:B------:R-:W-:-:S13]  /*1010*/  ISETP.NE.AND.EX P0, PT, RZ, UR5, PT, P0 ;  /* 0x00000005ff007c0c */ /* 0x000fda000bf05300 */
[----:B------:R-:W-:Y:S05]  /*1020*/  @!P0 BRA `(.L_x_13) ;  /* 0x00000000000c8947 */ /* 0x000fea0003800000 */
[----:B------:R-:W0:Y:S02]  /*1030*/  LDC.64 R88, c[0x0][0x588] ;  /* 0x00016200ff587b82 */ /* 0x000e240000000a00 */
[----:B0-----:R1:W5:Y:S01]  /*1040*/  LDG.E R88, desc[UR38][R88.64] ;  /* 0x0000002658587981 */ /* 0x001362000c1e1900 */
[----:B------:R-:W-:Y:S05]  /*1050*/  BRA `(.L_x_12) ;  /* 0x0000000000087947 */ /* 0x000fea0003800000 */
.L_x_13:
[----:B------:R-:W-:Y:S02]  /*1060*/  ULDC UR4, c[0x0][0x580] ;  /* 0x0001600000047ab9 */ /* 0x000fe40000000800 */
[----:B------:R-:W-:-:S07]  /*1070*/  IMAD.U32 R88, RZ, RZ, UR4 ;  /* 0x00000004ff587e24 */ /* 0x000fce000f8e00ff */
.L_x_12:
[----:B------:R-:W-:Y:S02]  /*1080*/  ULDC.64 UR4, c[0x0][0x5a0] ;  /* 0x0001680000047ab9 */ /* 0x000fe40000000a00 */
[----:B------:R-:W-:-:S04]  /*1090*/  ISETP.NE.U32.AND P0, PT, RZ, UR4, PT ;  /* 0x00000004ff007c0c */ /* 0x000fc8000bf05070 */
[----:B------:R-:W-:-:S13]  /*10a0*/  ISETP.NE.AND.EX P0, PT, RZ, UR5, PT, P0 ;  /* 0x00000005ff007c0c */ /* 0x000fda000bf05300 */
[----:B------:R-:W-:Y:S05]  /*10b0*/  @!P0 BRA `(.L_x_14) ;  /* 0x00000000001c8947 */ /* 0x000fea0003800000 */
[----:B0-----:R-:W0:Y:S02]  /*10c0*/  LDC.64 R4, c[0x0][0x5a0] ;  /* 0x00016800ff047b82 */ /* 0x001e240000000a00 */
[----:B0-----:R-:W2:Y:S02]  /*10d0*/  LDG.E.64 R4, desc[UR38][R4.64] ;  /* 0x0000002604047981 */ /* 0x001ea4000c1e1b00 */
[----:B--2---:R-:W-:-:S04]  /*10e0*/  ISETP.NE.U32.AND P0, PT, R4, RZ, PT ;  /* 0x000000ff0400720c */ /* 0x004fc80003f05070 */
[----:B------:R-:W-:-:S13]  /*10f0*/  ISETP.NE.AND.EX P0, PT, R5, RZ, PT, P0 ;  /* 0x000000ff0500720c */ /* 0x000fda0003f05300 */
[----:B------:R-:W-:Y:S05]  /*1100*/  @!P0 BRA `(.L_x_14) ;  /* 0x0000000000088947 */ /* 0x000fea0003800000 */
[----:B-1----:R0:W5:Y:S01]  /*1110*/  LD.E R89, desc[UR38][R4.64] ;  /* 0x0000002604597980 */ /* 0x002162000c101900 */
[----:B------:R-:W-:Y:S05]  /*1120*/  BRA `(.L_x_15) ;  /* 0x0000000000247947 */ /* 0x000fea0003800000 */
.L_x_14:
[----:B------:R-:W-:Y:S02]  /*1130*/  ULDC.64 UR4, c[0x0][0x590] ;  /* 0x0001640000047ab9 */ /* 0x000fe40000000a00 */
[----:B------:R-:W-:-:S04]  /*1140*/  ISETP.NE.U32.AND P0, PT, RZ, UR4, PT ;  /* 0x00000004ff007c0c */ /* 0x000fc8000bf05070 */
[----:B------:R-:W-:-:S13]  /*1150*/  ISETP.NE.AND.EX P0, PT, RZ, UR5, PT, P0 ;  /* 0x00000005ff007c0c */ /* 0x000fda000bf05300 */
[----:B------:R-:W-:Y:S05]  /*1160*/  @!P0 BRA `(.L_x_16) ;  /* 0x00000000000c8947 */ /* 0x000fea0003800000 */
[----:B0-----:R-:W1:Y:S02]  /*1170*/  LDC.64 R4, c[0x0][0x590] ;  /* 0x00016400ff047b82 */ /* 0x001e640000000a00 */
[----:B-1----:R1:W5:Y:S01]  /*1180*/  LDG.E R89, desc[UR38][R4.64] ;  /* 0x0000002604597981 */ /* 0x002362000c1e1900 */
[----:B------:R-:W-:Y:S05]  /*1190*/  BRA `(.L_x_15) ;  /* 0x0000000000087947 */ /* 0x000fea0003800000 */
.L_x_16:
[----:B------:R-:W-:Y:S02]  /*11a0*/  ULDC UR4, c[0x0][0x584] ;  /* 0x0001610000047ab9 */ /* 0x000fe40000000800 */
[----:B-1----:R-:W-:-:S07]  /*11b0*/  IMAD.U32 R89, RZ, RZ, UR4 ;  /* 0x00000004ff597e24 */ /* 0x002fce000f8e00ff */
.L_x_15:
[----:B------:R-:W-:-:S13]  /*11c0*/  LOP3.LUT P0, RZ, R3, 0xff, RZ, 0xc0, !PT ;  /* 0x000000ff03ff7812 */ /* 0x000fda000780c0ff */
[----:B------:R-:W-:Y:S05]  /*11d0*/  @!P0 EXIT ;  /* 0x000000000000894d */ /* 0x000fea0003800000 */
[----:B------:R-:W2:Y:S01]  /*11e0*/  LDC R92, c[0x0][0x658] ;  /* 0x00019600ff5c7b82 */ /* 0x000ea20000000800 */
[----:B------:R-:W-:Y:S01]  /*11f0*/  ULDC.64 UR6, c[0x0][0x288] ;  /* 0x0000a20000067ab9 */ /* 0x000fe20000000a00 */
[----:B------:R-:W-:Y:S01]  /*1200*/  LOP3.LUT R6, R6, 0x1, RZ, 0xc0, !PT ;  /* 0x0000000106067812 */ /* 0x000fe200078ec0ff */
[----:B------:R-:W-:Y:S01]  /*1210*/  UIADD3 UR4, UR7, 0x1f, URZ ;  /* 0x0000001f07047890 */ /* 0x000fe2000fffe03f */
[----:B------:R-:W-:Y:S01]  /*1220*/  SHF.R.U32.HI R3, RZ, 0x2, R94 ;  /* 0x00000002ff037819 */ /* 0x000fe2000001165e */
[----:B01----:R-:W-:Y:S01]  /*1230*/  IMAD.MOV.U32 R5, RZ, RZ, -0x1 ;  /* 0xffffffffff057424 */ /* 0x003fe200078e00ff */
[----:B------:R-:W-:Y:S01]  /*1240*/  SHF.R.U32.HI R0, RZ, 0x1, R0 ;  /* 0x00000001ff007819 */ /* 0x000fe20000011600 */
[----:B------:R-:W-:Y:S01]  /*1250*/  USHF.R.S32.HI UR5, URZ, 0x1f, UR4 ;  /* 0x0000001f3f057899 */ /* 0x000fe20008011404 */
[----:B------:R-:W0:Y:S01]  /*1260*/  LDC.64 R90, c[0x0][0x5c8] ;  /* 0x00017200ff5a7b82 */ /* 0x000e220000000a00 */
[----:B------:R-:W-:Y:S01]  /*1270*/  IMAD.SHL.U32 R22, R6, 0x40, RZ ;  /* 0x0000004006167824 */ /* 0x000fe200078e00ff */
[----:B------:R-:W-:Y:S01]  /*1280*/  LOP3.LUT R3, R3, 0x7, RZ, 0xc0, !PT ;  /* 0x0000000703037812 */ /* 0x000fe200078ec0ff */
[----:B------:R-:W-:Y:S01]  /*1290*/  ULEA.HI UR5, UR5, UR4, URZ, 0x5 ;  /* 0x0000000405057291 */ /* 0x000fe2000f8f283f */
[----:B------:R-:W-:Y:S01]  /*12a0*/  LOP3.LUT R0, R0, 0x30, RZ, 0xc0, !PT ;  /* 0x0000003000007812 */ /* 0x000fe200078ec0ff */
[----:B------:R-:W-:Y:S01]  /*12b0*/  IMAD.MOV.U32 R7, RZ, RZ, 0x1 ;  /* 0x00000001ff077424 */ /* 0x000fe200078e00ff */
[--C-:B------:R-:W-:Y:S01]  /*12c0*/  LOP3.LUT R22, R22, 0x40, R3.reuse, 0xe2, !PT ;  /* 0x0000004016167812 */ /* 0x100fe200078ee203 */
[----:B------:R-:W-:Y:S01]  /*12d0*/  USHF.R.S32.HI UR43, URZ, 0x5, UR5 ;  /* 0x000000053f2b7899 */ /* 0x000fe20008011405 */
[----:B------:R-:W1:Y:S01]  /*12e0*/  LDC R96, c[0x0][0x600] ;  /* 0x00018000ff607b82 */ /* 0x000e620000000800 */
[----:B------:R-:W-:Y:S01]  /*12f0*/  IADD3 R3, RZ, -R0, -R3 ;  /* 0x80000000ff037210 */ /* 0x000fe20007ffe803 */
[----:B------:R-:W-:Y:S01]  /*1300*/  IMAD.U32 R4, RZ, RZ, UR6 ;  /* 0x00000006ff047e24 */ /* 0x000fe2000f8e00ff */
[C---:B------:R-:W-:Y:S01]  /*1310*/  LOP3.LUT R93, R94.reuse, 0x3, RZ, 0xc0, !PT ;  /* 0x000000035e5d7812 */ /* 0x040fe200078ec0ff */
[----:B------:R-:W-:Y:S01]  /*1320*/  UISETP.LT.AND UP0, UPT, UR43, 0x1, UPT ;  /* 0x000000012b00788c */ /* 0x000fe2000bf01270 */
[----:B------:R-:W-:Y:S01]  /*1330*/  LOP3.LUT R95, R94, 0x80, RZ, 0xc0, !PT ;  /* 0x000000805e5f7812 */ /* 0x000fe200078ec0ff */
[----:B------:R-:W-:Y:S01]  /*1340*/  IMAD R3, R6, -0x40, R3 ;  /* 0xffffffc006037824 */ /* 0x000fe200078e0203 */
[----:B------:R-:W-:Y:S01]  /*1350*/  ULDC UR4, c[0x0][0x284] ;  /* 0x0000a10000047ab9 */ /* 0x000fe20000000800 */
[----:B--2---:R-:W-:Y:S01]  /*1360*/  SHF.L.U32 R5, R5, R92, RZ ;  /* 0x0000005c05057219 */ /* 0x004fe200000006ff */
[----:B------:R-:W-:Y:S01]  /*1370*/  USEL UR44, UR43, 0x1, UP0 ;  /* 0x000000012b2c7887 */ /* 0x000fe20008000000 */
[----:B------:R-:W-:Y:S01]  /*1380*/  IMAD R93, R93, -0x2, R4 ;  /* 0xfffffffe5d5d7824 */ /* 0x000fe200078e0204 */
[----:B------:R-:W-:Y:S01]  /*1390*/  LOP3.LUT R22, R22, R0, RZ, 0xfc, !PT ;  /* 0x0000000016167212 */ /* 0x000fe200078efcff */
[----:B------:R-:W-:Y:S01]  /*13a0*/  IMAD.SHL.U32 R94, R94, 0x2, RZ ;  /* 0x000000025e5e7824 */ /* 0x000fe200078e00ff */
[----:B------:R-:W-:Y:S01]  /*13b0*/  SHF.L.U32 R92, R7, R92, RZ ;  /* 0x0000005c075c7219 */ /* 0x000fe200000006ff */
[----:B------:R-:W-:Y:S01]  /*13c0*/  VIADD R98, R3, UR4 ;  /* 0x0000000403627c36 */ /* 0x000fe20008000000 */
[----:B------:R-:W-:Y:S01]  /*13d0*/  LOP3.LUT R103, R18, 0x1, RZ, 0xfc, !PT ;  /* 0x0000000112677812 */ /* 0x000fe200078efcff */
[----:B------:R-:W-:Y:S01]  /*13e0*/  IMAD.MOV.U32 R23, RZ, RZ, RZ ;  /* 0x000000ffff177224 */ /* 0x000fe200078e00ff */
[C---:B0-----:R-:W-:Y:S01]  /*13f0*/  SHF.L.U64.HI R91, R90.reuse, 0x3, R91 ;  /* 0x000000035a5b7819 */ /* 0x041fe2000001025b */
[----:B------:R-:W-:Y:S01]  /*1400*/  IMAD.SHL.U32 R90, R90, 0x8, RZ ;  /* 0x000000085a5a7824 */ /* 0x000fe200078e00ff */
[----:B------:R-:W-:Y:S01]  /*1410*/  SHF.R.U32.HI R95, RZ, 0x7, R95 ;  /* 0x00000007ff5f7819 */ /* 0x000fe2000001165f */
[----:B------:R-:W-:Y:S01]  /*1420*/  UIADD3 UR44, UR43, -UR44, URZ ;  /* 0x8000002c2b2c7290 */ /* 0x000fe2000fffe03f */
[----:B------:R-:W-:Y:S01]  /*1430*/  LOP3.LUT R97, RZ, R5, RZ, 0x33, !PT ;  /* 0x00000005ff617212 */ /* 0x000fe200078e33ff */
[----:B------:R-:W-:Y:S01]  /*1440*/  UMOV UR40, URZ ;  /* 0x0000003f00287c82 */ /* 0x000fe20008000000 */
[----:B------:R-:W-:Y:S01]  /*1450*/  UMOV UR41, URZ ;  /* 0x0000003f00297c82 */ /* 0x000fe20008000000 */
[----:B-1----:R-:W-:-:S08]  /*1460*/  VIADD R96, R96, 0xffffffff ;  /* 0xffffffff60607836 */ /* 0x002fd00000000000 */
.L_x_164:
[----:B0-----:R-:W0:Y:S01]  /*1470*/  SHFL.IDX PT, R0, R95, RZ, 0x1f ;  /* 0x00001fff5f007589 */ /* 0x001e2200000e0000 */
[----:B-1----:R-:W1:Y:S01]  /*1480*/  S2UR UR7, SR_CgaCtaId ;  /* 0x00000000000779c3 */ /* 0x002e620000008800 */
[----:B------:R-:W-:Y:S01]  /*1490*/  UMOV UR6, 0x400 ;  /* 0x0000040000067882 */ /* 0x000fe20000000000 */
[----:B0-----:R-:W-:Y:S01]  /*14a0*/  R2UR UR4, R0 ;  /* 0x00000000000472ca */ /* 0x001fe200000e0000 */
[----:B-1----:R-:W-:-:S12]  /*14b0*/  ULEA UR6, UR7, UR6, 0x18 ;  /* 0x0000000607067291 */ /* 0x002fd8000f8ec03f */
[----:B------:R-:W-:-:S04]  /*14c0*/  ULEA.HI UR5, UR4, UR4, URZ, 0x1 ;  /* 0x0000000404057291 */ /* 0x000fc8000f8f083f */
[----:B------:R-:W-:-:S04]  /*14d0*/  ULOP3.LUT UR5, UR5, 0x7fffe, URZ, 0xc0, !UPT ;  /* 0x0007fffe05057892 */ /* 0x000fc8000f8ec03f */
[----:B------:R-:W-:-:S03]  /*14e0*/  UIADD3 UR5, UR4, -UR5, URZ ;  /* 0x8000000504057290 */ /* 0x000fc6000fffe03f */
[----:B------:R-:W-:Y:S01]  /*14f0*/  ULDC UR4, c[0x0][0x28c] ;  /* 0x0000a30000047ab9 */ /* 0x000fe20000000800 */
[----:B------:R-:W-:Y:S01]  /*1500*/  ULEA UR5, UR5, UR6, 0xd ;  /* 0x0000000605057291 */ /* 0x000fe2000f8e683f */
[----:B------:R-:W-:-:S03]  /*1510*/  ISETP.LT.AND P0, PT, RZ, UR4, PT ;  /* 0x00000004ff007c0c */ /* 0x000fc6000bf01270 */
[----:B------:R-:W-:-:S04]  /*1520*/  UIADD3 UR5, UR5, 0x180, URZ ;  /* 0x0000018005057890 */ /* 0x000fc8000fffe03f */
[----:B------:R-:W-:-:S04]  /*1530*/  USHF.R.U32.HI UR5, URZ, 0x4, UR5 ;  /* 0x000000043f057899 */ /* 0x000fc80008011605 */
[----:B------:R-:W-:-:S04]  /*1540*/  ULOP3.LUT UR5, UR5, 0x3fff, URZ, 0xc0, !UPT ;  /* 0x00003fff05057892 */ /* 0x000fc8000f8ec03f */
[----:B------:R-:W-:Y:S01]  /*1550*/  ULOP3.LUT UR45, UR5, 0x10000, URZ, 0xfc, !UPT ;  /* 0x00010000052d7892 */ /* 0x000fe2000f8efc3f */
[----:B--234-:R-:W-:Y:S11]  /*1560*/  @P0 BRA `(.L_x_17) ;  /* 0x0000000000400947 */ /* 0x01cff60003800000 */
[----:B------:R-:W-:Y:S01]  /*1570*/  MOV R0, 0x0 ;  /* 0x0000000000007802 */ /* 0x000fe20000000f00 */
[----:B------:R-:W-:Y:S01]  /*1580*/  ULDC.64 UR4, c[0x4][0x68] ;  /* 0x01001a0000047ab9 */ /* 0x000fe20000000a00 */
[----:B------:R-:W-:Y:S01]  /*1590*/  ULDC.64 UR6, c[0x4][0x8] ;  /* 0x0100020000067ab9 */ /* 0x000fe20000000a00 */
[----:B------:R-:W-:Y:S01]  /*15a0*/  IMAD.U32 R4, RZ, RZ, UR4 ;  /* 0x00000004ff047e24 */ /* 0x000fe2000f8e00ff */
[----:B------:R0:W1:Y:S01]  /*15b0*/  LDC.64 R14, c[0x4][R0] ;  /* 0x01000000000e7b82 */ /* 0x0000620000000a00 */
[----:B------:R-:W-:Y:S01]  /*15c0*/  IMAD.U32 R5, RZ, RZ, UR5 ;  /* 0x00000005ff057e24 */ /* 0x000fe2000f8e00ff */
[----:B------:R-:W-:Y:S01]  /*15d0*/  ULDC.64 UR4, c[0x4][0x70] ;  /* 0x01001c0000047ab9 */ /* 0x000fe20000000a00 */
[----:B------:R-:W-:Y:S02]  /*15e0*/  IMAD.U32 R10, RZ, RZ, UR6 ;  /* 0x00000006ff0a7e24 */ /* 0x000fe4000f8e00ff */
[----:B------:R-:W-:Y:S02]  /*15f0*/  IMAD.U32 R6, RZ, RZ, UR4 ;  /* 0x00000004ff067e24 */ /* 0x000fe4000f8e00ff */
[----:B------:R-:W-:-:S02]  /*1600*/  IMAD.U32 R7, RZ, RZ, UR5 ;  /* 0x00000005ff077e24 */ /* 0x000fc4000f8e00ff */
[----:B------:R-:W-:Y:S02]  /*1610*/  IMAD.U32 R11, RZ, RZ, UR7 ;  /* 0x00000007ff0b7e24 */ /* 0x000fe4000f8e00ff */
[----:B------:R-:W-:Y:S02]  /*1620*/  IMAD.MOV.U32 R8, RZ, RZ, 0x1e1 ;  /* 0x000001e1ff087424 */ /* 0x000fe400078e00ff */
[----:B------:R-:W-:Y:S02]  /*1630*/  IMAD.MOV.U32 R12, RZ, RZ, 0x1 ;  /* 0x00000001ff0c7424 */ /* 0x000fe400078e00ff */
[----:B0-----:R-:W-:-:S07]  /*1640*/  IMAD.MOV.U32 R13, RZ, RZ, RZ ;  /* 0x000000ffff0d7224 */ /* 0x001fce00078e00ff */
[----:B------:R-:W-:-:S07]  /*1650*/  LEPC R20, `(.L_x_17) ;  /* 0x000000001014794e */ /* 0x000fce0000000000 */
[----:B-1---5:R-:W-:Y:S05]  /*1660*/  CALL.ABS.NOINC R14 ;  /* 0x000000000e007343 */ /* 0x022fea0003c00000 */
.L_x_17:
[----:B------:R-:W-:-:S13]  /*1670*/  ISETP.NE.AND P0, PT, R103, 0x3, PT ;  /* 0x000000036700780c */ /* 0x000fda0003f05270 */
[----:B------:R-:W-:Y:S05]  /*1680*/  @!P0 BRA `(.L_x_18) ;  /* 0x0000000000048947 */ /* 0x000fea0003800000 */
[----:B------:R-:W-:Y:S01]  /*1690*/  BPT.TRAP 0x1 ;  /* 0x000000040000795c */ /* 0x000fe20000300000 */
.L_x_18:
[----:B------:R-:W0:Y:S01]  /*16a0*/  S2UR UR5, SR_CgaCtaId ;  /* 0x00000000000579c3 */ /* 0x000e220000008800 */
[----:B------:R-:W-:Y:S01]  /*16b0*/  UMOV UR4, 0x400 ;  /* 0x0000040000047882 */ /* 0x000fe20000000000 */
[----:B------:R-:W-:Y:S02]  /*16c0*/  IMAD.U32 R0, RZ, RZ, UR40 ;  /* 0x00000028ff007e24 */ /* 0x000fe4000f8e00ff */
[----:B------:R-:W-:-:S03]  /*16d0*/  IMAD.U32 R3, RZ, RZ, UR41 ;  /* 0x00000029ff037e24 */ /* 0x000fc6000f8e00ff */
[----:B------:R-:W-:Y:S01]  /*16e0*/  SHF.L.U32 R0, R0, 0x1f, RZ ;  /* 0x0000001f00007819 */ /* 0x000fe200000006ff */
[----:B0-----:R-:W-:-:S06]  /*16f0*/  ULEA UR4, UR5, UR4, 0x18 ;  /* 0x0000000405047291 */ /* 0x001fcc000f8ec03f */
[----:B------:R-:W-:-:S04]  /*1700*/  IMAD.U32 R6, RZ, RZ, UR4 ;  /* 0x00000004ff067e24 */ /* 0x000fc8000f8e00ff */
[----:B------:R-:W-:-:S04]  /*1710*/  IMAD R3, R3, 0x8, R6 ;  /* 0x0000000803037824 */ /* 0x000fc800078e0206 */
[----:B------:R0:W1:Y:S01]  /*1720*/  SYNCS.PHASECHK.TRANS64.TRYWAIT P1, [R3+URZ], R0 ;  /* 0x00000000030075a7 */ /* 0x000062000802017f */
[----:B------:R-:W-:Y:S05]  /*1730*/  @!P0 BRA `(.L_x_19) ;  /* 0x0000000000048947 */ /* 0x000fea0003800000 */
[----:B------:R-:W-:Y:S01]  /*1740*/  BPT.TRAP 0x1 ;  /* 0x000000040000795c */ /* 0x000fe20000300000 */
.L_x_19:
[----:B------:R-:W-:-:S05]  /*1750*/  IMAD.U32 R4, RZ, RZ, UR44 ;  /* 0x0000002cff047e24 */ /* 0x000fca000f8e00ff */
[----:B------:R-:W-:Y:S01]  /*1760*/  ISETP.GE.AND P2, PT, R4, 0x1, PT ;  /* 0x000000010400780c */ /* 0x000fe20003f46270 */
[----:B-1----:R-:W-:-:S12]  /*1770*/  @P1 BRA `(.L_x_20) ;  /* 0x0000000000081947 */ /* 0x002fd80003800000 */
[----:B------:R-:W1:Y:S02]  /*1780*/  SYNCS.PHASECHK.TRANS64.TRYWAIT P1, [R3+URZ], R0 ;  /* 0x00000000030075a7 */ /* 0x000e64000802017f */
[----:B-1----:R-:W-:Y:S05]  /*1790*/  @!P1 BRA `(.L_x_21) ;  /* 0x0000005800e49947 */ /* 0x002fea0003800000 */
.L_x_20:
[----:B------:R-:W-:Y:S05]  /*17a0*/  WARPSYNC.ALL ;  /* 0x0000000000007948 */ /* 0x000fea0003800000 */
[----:B------:R-:W-:Y:S01]  /*17b0*/  R2UR UR4, R6 ;  /* 0x00000000060472ca */ /* 0x000fe200000e0000 */
[----:B------:R-:W-:Y:S01]  /*17c0*/  ULEA UR5, UR41, UR45, 0xa ;  /* 0x0000002d29057291 */ /* 0x000fe2000f8e503f */
[----:B------:R-:W-:Y:S01]  /*17d0*/  WARPGROUP.ARRIVE ;  /* 0x00000000000079c5 */ /* 0x000fe20000000000 */
[----:B------:R-:W-:Y:S01]  /*17e0*/  UMOV UR9, 0x40000040 ;  /* 0x4000004000097882 */ /* 0x000fe20000000000 */
[----:B------:R-:W-:-:S04]  /*17f0*/  UMOV UR11, 0x40000040 ;  /* 0x40000040000b7882 */ /* 0x000fc80000000000 */
[----:B------:R-:W-:-:S05]  /*1800*/  UMOV UR8, UR5 ;  /* 0x0000000500087c82 */ /* 0x000fca0008000000 */
[----:B------:R-:W-:-:S04]  /*1810*/  UIADD3 UR4, UR4, 0x1c180, URZ ;  /* 0x0001c18004047890 */ /* 0x000fc8000fffe03f */
[----:B------:R-:W-:-:S04]  /*1820*/  USHF.R.U32.HI UR4, URZ, 0x4, UR4 ;  /* 0x000000043f047899 */ /* 0x000fc80008011604 */
[----:B------:R-:W-:-:S04]  /*1830*/  ULOP3.LUT UR4, UR4, 0x3fff, URZ, 0xc0, !UPT ;  /* 0x00003fff04047892 */ /* 0x000fc8000f8ec03f */
[----:B------:R-:W-:-:S04]  /*1840*/  ULOP3.LUT UR4, UR4, 0x10000, URZ, 0xfc, !UPT ;  /* 0x0001000004047892 */ /* 0x000fc8000f8efc3f */
[----:B------:R-:W-:-:S07]  /*1850*/  ULEA UR6, UR41, UR4, 0xa ;  /* 0x0000000429067291 */ /* 0x000fce000f8e503f */
[----:B------:R-:W-:Y:S02]  /*1860*/  UMOV UR10, UR6 ;  /* 0x00000006000a7c82 */ /* 0x000fe40008000000 */
[----:B------:R-:W-:Y:S01]  /*1870*/  HGMMA.64x128x8.F32.TF32 R24, gdesc[UR8], RZ, !UPT, gsb0 ;  /* 0x05e00000081879f0 */ /* 0x000fe2000c0028ff */
[----:B------:R-:W-:Y:S02]  /*1880*/  UIADD3 UR8, UR5, 0x2, URZ ;  /* 0x0000000205087890 */ /* 0x000fe4000fffe03f */
[----:B------:R-:W-:Y:S01]  /*1890*/  UIADD3 UR10, UR6, 0x2, URZ ;  /* 0x00000002060a7890 */ /* 0x000fe2000fffe03f */
[----:B------:R-:W-:Y:S01]  /*18a0*/  UMOV UR9, 0x40000040 ;  /* 0x4000004000097882 */ /* 0x000fe20000000000 */
[----:B------:R-:W-:Y:S01]  /*18b0*/  UMOV UR11, 0x40000040 ;  /* 0x40000040000b7882 */ /* 0x000fe20000000000 */
[----:B------:R-:W-:Y:S02]  /*18c0*/  WARPGROUP.DEPBAR.LE gsb0, 0x0 ;  /* 0x00008000000079c5 */ /* 0x000fe40000010000 */
[----:B------:R-:W-:-:S06]  /*18d0*/  WARPGROUP.ARRIVE ;  /* 0x00000000000079c5 */ /* 0x000fcc0000000000 */
[----:B------:R-:W-:Y:S01]  /*18e0*/  HGMMA.64x128x8.F32.TF32 R24, gdesc[UR8], R24, gsb0 ;  /* 0x05e00000081879f0 */ /* 0x000fe20008002818 */
        /* <DEDUP_REMOVED lines=13> */
[----:B------:R-:W-:Y:S03]  /*19c0*/  HGMMA.64x128x8.F32.TF32 R24, gdesc[UR8], R24, gsb0 ;  /* 0x05e00000081879f0 */ /* 0x000fe60008002818 */
[----:B------:R-:W-:Y:S02]  /*19d0*/  WARPGROUP.DEPBAR.LE gsb0, 0x0 ;  /* 0x00008000000079c5 */ /* 0x000fe40000010000 */
[----:B------:R-:W-:Y:S05]  /*19e0*/  @!P2 BRA `(.L_x_22) ;  /* 0x000000040028a947 */ /* 0x000fea0003800000 */
[----:B------:R-:W-:Y:S01]  /*19f0*/  UIADD3 UR5, UR41, 0x1, URZ ;  /* 0x0000000129057890 */ /* 0x000fe2000fffe03f */
[----:B01----:R-:W-:Y:S02]  /*1a00*/  IMAD.U32 R0, RZ, RZ, UR44 ;  /* 0x0000002cff007e24 */ /* 0x003fe4000f8e00ff */
[----:B------:R-:W-:Y:S01]  /*1a10*/  IMAD.U32 R3, RZ, RZ, UR41 ;  /* 0x00000029ff037e24 */ /* 0x000fe2000f8e00ff */
[----:B------:R-:W-:-:S04]  /*1a20*/  UISETP.NE.AND UP0, UPT, UR5, 0x7, UPT ;  /* 0x000000070500788c */ /* 0x000fc8000bf05270 */
[----:B------:R-:W-:Y:S02]  /*1a30*/  USEL UR6, URZ, 0x1, UP0 ;  /* 0x000000013f067887 */ /* 0x000fe40008000000 */
[----:B------:R-:W-:Y:S02]  /*1a40*/  USEL UR5, UR5, URZ, UP0 ;  /* 0x0000003f05057287 */ /* 0x000fe40008000000 */
[----:B------:R-:W-:-:S06]  /*1a50*/  ULOP3.LUT UR6, UR40, UR6, URZ, 0x3c, !UPT ;  /* 0x0000000628067292 */ /* 0x000fcc000f8e3c3f */
[----:B------:R-:W-:-:S07]  /*1a60*/  IMAD.U32 R7, RZ, RZ, UR6 ;  /* 0x00000006ff077e24 */ /* 0x000fce000f8e00ff */
.L_x_29:
[----:B------:R-:W-:Y:S05]  /*1a70*/  @!P0 BRA `(.L_x_23) ;  /* 0x0000000000048947 */ /* 0x000fea0003800000 */
[----:B------:R-:W-:Y:S01]  /*1a80*/  BPT.TRAP 0x1 ;  /* 0x000000040000795c */ /* 0x000fe20000300000 */
.L_x_23:
[----:B------:R-:W0:Y:S01]  /*1a90*/  S2UR UR7, SR_CgaCtaId ;  /* 0x00000000000779c3 */ /* 0x000e220000008800 */
[----:B------:R-:W-:Y:S01]  /*1aa0*/  UMOV UR6, 0x400 ;  /* 0x0000040000067882 */ /* 0x000fe20000000000 */
[----:B------:R-:W-:Y:S01]  /*1ab0*/  IMAD.U32 R5, RZ, RZ, UR5 ;  /* 0x00000005ff057e24 */ /* 0x000fe2000f8e00ff */
[----:B------:R-:W-:Y:S01]  /*1ac0*/  SHF.L.U32 R4, R7, 0x1f, RZ ;  /* 0x0000001f07047819 */ /* 0x000fe200000006ff */
[----:B0-----:R-:W-:-:S06]  /*1ad0*/  ULEA UR6, UR7, UR6, 0x18 ;  /* 0x0000000607067291 */ /* 0x001fcc000f8ec03f */
[----:B------:R-:W-:-:S04]  /*1ae0*/  IMAD.U32 R6, RZ, RZ, UR6 ;  /* 0x00000006ff067e24 */ /* 0x000fc8000f8e00ff */
[----:B------:R-:W-:-:S04]  /*1af0*/  IMAD R5, R5, 0x8, R6 ;  /* 0x0000000805057824 */ /* 0x000fc800078e0206 */
[----:B------:R0:W1:Y:S01]  /*1b00*/  SYNCS.PHASECHK.TRANS64.TRYWAIT P1, [R5+URZ], R4 ;  /* 0x00000004050075a7 */ /* 0x000062000802017f */
[----:B------:R-:W-:Y:S05]  /*1b10*/  @!P0 BRA `(.L_x_24) ;  /* 0x0000000000048947 */ /* 0x000fea0003800000 */
[----:B------:R-:W-:Y:S01]  /*1b20*/  BPT.TRAP 0x1 ;  /* 0x000000040000795c */ /* 0x000fe20000300000 */
.L_x_24:
[----:B-1----:R-:W-:Y:S05]  /*1b30*/  @P1 BRA `(.L_x_25) ;  /* 0x0000000000081947 */ /* 0x002fea0003800000 */
[----:B------:R-:W1:Y:S02]  /*1b40*/  SYNCS.PHASECHK.TRANS64.TRYWAIT P1, [R5+URZ], R4 ;  /* 0x00000004050075a7 */ /* 0x000e64000802017f */
[----:B-1----:R-:W-:Y:S05]  /*1b50*/  @!P1 BRA `(.L_x_26) ;  /* 0x0000005800089947 */ /* 0x002fea0003800000 */
.L_x_25:
[----:B------:R-:W-:Y:S01]  /*1b60*/  ULEA UR6, UR5, UR45, 0xa ;  /* 0x0000002d05067291 */ /* 0x000fe2000f8e503f */
[----:B------:R-:W-:Y:S01]  /*1b70*/  WARPGROUP.ARRIVE ;  /* 0x00000000000079c5 */ /* 0x000fe20000000000 */
[----:B------:R-:W-:Y:S01]  /*1b80*/  ULEA UR7, UR5, UR4, 0xa ;  /* 0x0000000405077291 */ /* 0x000fe2000f8e503f */
[----:B------:R-:W-:Y:S01]  /*1b90*/  UMOV UR9, 0x40000040 ;  /* 0x4000004000097882 */ /* 0x000fe20000000000 */
[----:B------:R-:W-:-:S03]  /*1ba0*/  UMOV UR11, 0x40000040 ;  /* 0x40000040000b7882 */ /* 0x000fc60000000000 */
[----:B------:R-:W-:Y:S02]  /*1bb0*/  UMOV UR8, UR6 ;  /* 0x0000000600087c82 */ /* 0x000fe40008000000 */
[----:B------:R-:W-:Y:S02]  /*1bc0*/  UMOV UR10, UR7 ;  /* 0x00000007000a7c82 */ /* 0x000fe40008000000 */
[----:B------:R-:W-:Y:S01]  /*1bd0*/  HGMMA.64x128x8.F32.TF32 R24, gdesc[UR8], R24, gsb0 ;  /* 0x05e00000081879f0 */ /* 0x000fe20008002818 */
[----:B------:R-:W-:Y:S02]  /*1be0*/  UIADD3 UR8, UR6, 0x2, URZ ;  /* 0x0000000206087890 */ /* 0x000fe4000fffe03f */
[----:B------:R-:W-:Y:S01]  /*1bf0*/  UIADD3 UR10, UR7, 0x2, URZ ;  /* 0x00000002070a7890 */ /* 0x000fe2000fffe03f */
[----:B------:R-:W-:Y:S01]  /*1c00*/  UMOV UR9, 0x40000040 ;  /* 0x4000004000097882 */ /* 0x000fe20000000000 */
[----:B------:R-:W-:Y:S01]  /*1c10*/  UMOV UR11, 0x40000040 ;  /* 0x40000040000b7882 */ /* 0x000fe20000000000 */
[----:B------:R-:W-:-:S02]  /*1c20*/  WARPGROUP.DEPBAR.LE gsb0, 0x0 ;  /* 0x00008000000079c5 */ /* 0x000fc40000010000 */
        /* <DEDUP_REMOVED lines=18> */
[----:B------:R-:W-:Y:S01]  /*1d50*/  BPT.TRAP 0x1 ;  /* 0x000000040000795c */ /* 0x000fe20000300000 */
.L_x_27:
[----:B------:R-:W-:-:S13]  /*1d60*/  ISETP.NE.AND P1, PT, R102, RZ, PT ;  /* 0x000000ff6600720c */ /* 0x000fda0003f25270 */
[----:B01----:R-:W-:-:S04]  /*1d70*/  @P1 IMAD R4, R3, 0x8, R6 ;  /* 0x0000000803041824 */ /* 0x003fc800078e0206 */
[----:B------:R-:W-:-:S05]  /*1d80*/  @P1 VIADD R4, R4, 0x38 ;  /* 0x0000003804041836 */ /* 0x000fca0000000000 */
[----:B------:R-:W-:-:S04]  /*1d90*/  @P1 PRMT R4, R19, 0x654, R4 ;  /* 0x0000065413041816 */ /* 0x000fc80000000004 */
[----:B------:R0:W-:Y:S01]  /*1da0*/  @P1 SYNCS.ARRIVE.TRANS64.RED.A1T0 RZ, [R4+URZ], RZ ;  /* 0x000000ff04ff19a7 */ /* 0x0001e2000810043f */
[----:B------:R-:W-:-:S13]  /*1db0*/  ISETP.GT.U32.AND P1, PT, R18, 0x1, PT ;  /* 0x000000011200780c */ /* 0x000fda0003f24070 */
[----:B0-----:R-:W-:Y:S05]  /*1dc0*/  @P1 BRA `(.L_x_28) ;  /* 0x0000000000041947 */ /* 0x001fea0003800000 */
[----:B------:R-:W-:Y:S01]  /*1dd0*/  BPT.TRAP 0x1 ;  /* 0x000000040000795c */ /* 0x000fe20000300000 */
.L_x_28:
[----:B------:R-:W-:Y:S01]  /*1de0*/  UIADD3 UR5, UR5, 0x1, URZ ;  /* 0x0000000105057890 */ /* 0x000fe2000fffe03f */
[C---:B------:R-:W-:Y:S01]  /*1df0*/  ISETP.GT.AND P2, PT, R0.reuse, 0x1, PT ;  /* 0x000000010000780c */ /* 0x040fe20003f44270 */
[----:B------:R-:W-:Y:S02]  /*1e00*/  VIADD R3, R3, 0x1 ;  /* 0x0000000103037836 */ /* 0x000fe40000000000 */
[----:B------:R-:W-:Y:S01]  /*1e10*/  UISETP.NE.AND UP0, UPT, UR5, 0x7, UPT ;  /* 0x000000070500788c */ /* 0x000fe2000bf05270 */
[----:B------:R-:W-:Y:S02]  /*1e20*/  VIADD R0, R0, 0xffffffff ;  /* 0xffffffff00007836 */ /* 0x000fe40000000000 */
[C---:B------:R-:W-:Y:S01]  /*1e30*/  ISETP.NE.AND P1, PT, R3.reuse, 0x7, PT ;  /* 0x000000070300780c */ /* 0x040fe20003f25270 */
[----:B------:R-:W-:Y:S02]  /*1e40*/  USEL UR6, URZ, 0x1, UP0 ;  /* 0x000000013f067887 */ /* 0x000fe40008000000 */
[----:B------:R-:W-:Y:S01]  /*1e50*/  USEL UR5, UR5, URZ, UP0 ;  /* 0x0000003f05057287 */ /* 0x000fe20008000000 */
[----:B------:R-:W-:-:S03]  /*1e60*/  SEL R3, R3, RZ, P1 ;  /* 0x000000ff03037207 */ /* 0x000fc60000800000 */
[----:B------:R-:W-:Y:S01]  /*1e70*/  LOP3.LUT R7, R7, UR6, RZ, 0x3c, !PT ;  /* 0x0000000607077c12 */ /* 0x000fe2000f8e3cff */
[----:B------:R-:W-:Y:S07]  /*1e80*/  @P2 BRA `(.L_x_29) ;  /* 0xfffffff800f82947 */ /* 0x000fee000383ffff */
.L_x_22:
[----:B01----:R-:W0:Y:S02]  /*1e90*/  LDC R0, c[0x0][0x28c] ;  /* 0x0000a300ff007b82 */ /* 0x003e240000000800 */
[----:B0-----:R-:W-:-:S13]  /*1ea0*/  ISETP.GE.AND P1, PT, R0, 0x1, PT ;  /* 0x000000010000780c */ /* 0x001fda0003f26270 */
[----:B------:R-:W-:Y:S05]  /*1eb0*/  @!P1 BRA `(.L_x_30) ;  /* 0x0000000000509947 */ /* 0x000fea0003800000 */
[----:B------:R-:W-:Y:S05]  /*1ec0*/  @!P0 BRA `(.L_x_31) ;  /* 0x0000000000048947 */ /* 0x000fea0003800000 */
[----:B------:R-:W-:Y:S01]  /*1ed0*/  BPT.TRAP 0x1 ;  /* 0x000000040000795c */ /* 0x000fe20000300000 */
.L_x_31:
[----:B------:R-:W-:Y:S01]  /*1ee0*/  ISETP.NE.AND P1, PT, R102, RZ, PT ;  /* 0x000000ff6600720c */ /* 0x000fe20003f25270 */
[----:B------:R-:W-:Y:S01]  /*1ef0*/  BSSY B0, `(.L_x_32) ;  /* 0x000000e000007945 */ /* 0x000fe20003800000 */
[----:B------:R-:W-:-:S11]  /*1f00*/  ISETP.GT.U32.AND P0, PT, R18, 0x1, PT ;  /* 0x000000011200780c */ /* 0x000fd60003f04070 */
[----:B------:R-:W-:Y:S05]  /*1f10*/  @!P1 BRA `(.L_x_33) ;  /* 0x00000000002c9947 */ /* 0x000fea0003800000 */
[----:B------:R-:W-:-:S04]  /*1f20*/  UIADD3 UR6, UR44, UR41, URZ ;  /* 0x000000292c067290 */ /* 0x000fc8000fffe03f */
[----:B------:R-:W-:-:S04]  /*1f30*/  UIMAD.WIDE.U32 UR4, UR6, 0x24924925, URZ ;  /* 0x24924925060478a5 */ /* 0x000fc8000f8e003f */
[----:B------:R-:W-:-:S04]  /*1f40*/  UIADD3 UR4, UR6, -UR5, URZ ;  /* 0x8000000506047290 */ /* 0x000fc8000fffe03f */
[----:B------:R-:W-:-:S04]  /*1f50*/  ULEA.HI UR4, UR4, UR5, URZ, 0x1f ;  /* 0x0000000504047291 */ /* 0x000fc8000f8ff83f */
[----:B------:R-:W-:-:S04]  /*1f60*/  USHF.R.U32.HI UR4, URZ, 0x2, UR4 ;  /* 0x000000023f047899 */ /* 0x000fc80008011604 */
[----:B------:R-:W-:-:S06]  /*1f70*/  UIMAD UR4, UR4, -0x7, UR6 ;  /* 0xfffffff9040478a4 */ /* 0x000fcc000f8e0206 */
[----:B------:R-:W-:-:S04]  /*1f80*/  IMAD.U32 R3, RZ, RZ, UR4 ;  /* 0x00000004ff037e24 */ /* 0x000fc8000f8e00ff */
[----:B------:R-:W-:-:S04]  /*1f90*/  IMAD R0, R3, 0x8, R6 ;  /* 0x0000000803007824 */ /* 0x000fc800078e0206 */
[----:B------:R-:W-:-:S05]  /*1fa0*/  VIADD R0, R0, 0x38 ;  /* 0x0000003800007836 */ /* 0x000fca0000000000 */
[----:B------:R-:W-:-:S04]  /*1fb0*/  PRMT R0, R19, 0x654, R0 ;  /* 0x0000065413007816 */ /* 0x000fc80000000000 */
[----:B------:R0:W-:Y:S03]  /*1fc0*/  SYNCS.ARRIVE.TRANS64.RED.A1T0 RZ, [R0+URZ], RZ ;  /* 0x000000ff00ff79a7 */ /* 0x0001e6000810043f */
.L_x_33:
[----:B------:R-:W-:Y:S05]  /*1fd0*/  BSYNC B0 ;  /* 0x0000000000007941 */ /* 0x000fea0003800000 */
.L_x_32:
[----:B------:R-:W-:Y:S05]  /*1fe0*/  @P0 BRA `(.L_x_30) ;  /* 0x0000000000040947 */ /* 0x000fea0003800000 */
[----:B------:R-:W-:Y:S01]  /*1ff0*/  BPT.TRAP 0x1 ;  /* 0x000000040000795c */ /* 0x000fe20000300000 */
.L_x_30:
[----:B------:R-:W-:Y:S01]  /*2000*/  UISETP.GE.U32.AND UP1, UPT, UR43, 0x7, UPT ;  /* 0x000000072b00788c */ /* 0x000fe2000bf26070 */
[----:B------:R-:W-:Y:S01]  /*2010*/  IMAD.SHL.U32 R3, R100, 0x80, RZ ;  /* 0x0000008064037824 */ /* 0x000fe200078e00ff */
[----:B------:R-:W-:Y:S01]  /*2020*/  UIADD3 UR41, UR43, UR41, URZ ;  /* 0x000000292b297290 */ /* 0x000fe2000fffe03f */
[----:B------:R-:W-:Y:S01]  /*2030*/  SHF.R.S32.HI R13, RZ, 0x1f, R99 ;  /* 0x0000001fff0d7819 */ /* 0x000fe20000011463 */
[----:B------:R-:W-:Y:S01]  /*2040*/  ULDC UR10, c[0x0][0x288] ;  /* 0x0000a200000a7ab9 */ /* 0x000fe20000000800 */
[----:B------:R-:W-:Y:S01]  /*2050*/  IMAD.SHL.U32 R7, R101, 0x80, RZ ;  /* 0x0000008065077824 */ /* 0x000fe200078e00ff */
[C---:B------:R-:W-:Y:S01]  /*2060*/  LOP3.LUT R8, R3.reuse, 0x6, R94, 0xf8, !PT ;  /* 0x0000000603087812 */ /* 0x040fe200078ef85e */
[----:B------:R-:W-:Y:S01]  /*2070*/  UISETP.GT.U32.AND UP0, UPT, UR41, 0x6, UPT ;  /* 0x000000062900788c */ /* 0x000fe2000bf04070 */
[----:B------:R-:W-:Y:S01]  /*2080*/  ISETP.GE.AND P0, PT, R3, UR10, PT ;  /* 0x0000000a03007c0c */ /* 0x000fe2000bf06270 */
[----:B------:R-:W-:Y:S01]  /*2090*/  ULDC.64 UR6, c[0x0][0x5d0] ;  /* 0x0001740000067ab9 */ /* 0x000fe20000000a00 */
[----:B------:R-:W-:Y:S01]  /*20a0*/  ULDC UR11, c[0x0][0x284] ;  /* 0x0000a100000b7ab9 */ /* 0x000fe20000000800 */
[----:B------:R-:W-:Y:S01]  /*20b0*/  @UP1 UIMAD.WIDE.U32 UR4, UR41, 0x24924925, URZ ;  /* 0x24924925290418a5 */ /* 0x000fe2000f8e003f */
[----:B------:R-:W-:Y:S01]  /*20c0*/  SHF.R.S32.HI R9, RZ, 0x1f, R8 ;  /* 0x0000001fff097819 */ /* 0x000fe20000011408 */
[----:B0-----:R-:W-:Y:S01]  /*20d0*/  IMAD R0, R13, UR6, RZ ;  /* 0x000000060d007c24 */ /* 0x001fe2000f8e02ff */
[----:B------:R-:W-:Y:S01]  /*20e0*/  UISETP.LT.U32.AND UP0, UPT, UR43, 0x7, UP0 ;  /* 0x000000072b00788c */ /* 0x000fe20008701070 */
[----:B------:R-:W-:Y:S01]  /*20f0*/  ISETP.GE.OR P0, PT, R7, UR11, P0 ;  /* 0x0000000b07007c0c */ /* 0x000fe20008706670 */
[----:B------:R-:W-:Y:S01]  /*2100*/  @UP1 UIADD3 UR4, UR41, -UR5, URZ ;  /* 0x8000000529041290 */ /* 0x000fe2000fffe03f */
[C---:B------:R-:W-:Y:S01]  /*2110*/  IMAD R11, R99.reuse, UR7, R0 ;  /* 0x00000007630b7c24 */ /* 0x040fe2000f8e0200 */
[----:B------:R-:W-:Y:S01]  /*2120*/  ULDC.64 UR8, c[0x0][0x5c8] ;  /* 0x0001720000087ab9 */ /* 0x000fe20000000a00 */
[----:B------:R-:W-:Y:S01]  /*2130*/  IMAD.WIDE.U32 R4, R99, UR6, R8 ;  /* 0x0000000663047c25 */ /* 0x000fe2000f8e0008 */
[----:B------:R-:W-:-:S02]  /*2140*/  USEL UR6, URZ, 0x1, !UP0 ;  /* 0x000000013f067887 */ /* 0x000fc4000c000000 */
[----:B------:R-:W-:Y:S01]  /*2150*/  @UP1 ULEA.HI UR4, UR4, UR5, URZ, 0x1f ;  /* 0x0000000504041291 */ /* 0x000fe2000f8ff83f */
[----:B------:R-:W-:Y:S01]  /*2160*/  IMAD.WIDE R100, R101, 0x80, R22 ;  /* 0x0000008065647825 */ /* 0x000fe200078e0216 */
[----:B------:R-:W-:Y:S02]  /*2170*/  ULOP3.LUT UR40, UR40, UR6, URZ, 0x3c, !UPT ;  /* 0x0000000628287292 */ /* 0x000fe4000f8e3c3f */
[----:B------:R-:W-:Y:S01]  /*2180*/  @UP1 USHF.R.U32.HI UR4, URZ, 0x2, UR4 ;  /* 0x000000023f041899 */ /* 0x000fe20008011604 */
[----:B------:R-:W-:Y:S02]  /*2190*/  IMAD.IADD R5, R5, 0x1, R11 ;  /* 0x0000000105057824 */ /* 0x000fe400078e020b */
[----:B------:R-:W-:Y:S01]  /*21a0*/  IMAD R11, R101, UR8, RZ ;  /* 0x00000008650b7c24 */ /* 0x000fe2000f8e02ff */
[----:B------:R-:W-:Y:S01]  /*21b0*/  @UP1 ULOP3.LUT UR40, UR40, 0x1, UR4, 0x78, !UPT ;  /* 0x0000000128281892 */ /* 0x000fe2000f8e7804 */
[----:B------:R-:W-:-:S04]  /*21c0*/  IMAD.WIDE.U32 R104, R100, UR8, R4 ;  /* 0x0000000864687c25 */ /* 0x000fc8000f8e0004 */
[----:B------:R-:W-:Y:S02]  /*21d0*/  IMAD R11, R100, UR9, R11 ;  /* 0x00000009640b7c24 */ /* 0x000fe4000f8e020b */
[----:B------:R-:W-:Y:S01]  /*21e0*/  IMAD.MOV.U32 R0, RZ, RZ, -0x1 ;  /* 0xffffffffff007424 */ /* 0x000fe200078e00ff */
[----:B------:R-:W-:Y:S06]  /*21f0*/  @P0 BRA `(.L_x_34) ;  /* 0x0000003000f80947 */ /* 0x000fec0003800000 */
[----:B-----5:R-:W-:Y:S01]  /*2200*/  FSETP.NEU.AND P1, PT, R89, RZ, PT ;  /* 0x000000ff5900720b */ /* 0x020fe20003f2d000 */
[----:B------:R-:W-:Y:S01]  /*2210*/  IMAD.IADD R4, R93, 0x1, -R3 ;  /* 0x000000015d047824 */ /* 0x000fe200078e0a03 */
[----:B------:R-:W-:Y:S01]  /*2220*/  BSSY B0, `(.L_x_34) ;  /* 0x000033b000007945 */ /* 0x000fe20003800000 */
[----:B------:R-:W-:Y:S02]  /*2230*/  IMAD.IADD R3, R98, 0x1, -R7 ;  /* 0x0000000162037824 */ /* 0x000fe400078e0a07 */
[----:B------:R-:W-:Y:S01]  /*2240*/  IMAD.IADD R115, R105, 0x1, R11 ;  /* 0x0000000169737824 */ /* 0x000fe200078e020b */
[----:B------:R-:W-:-:S04]  /*2250*/  ISETP.GT.AND P0, PT, R4, RZ, PT ;  /* 0x000000ff0400720c */ /* 0x000fc80003f04270 */
[----:B------:R-:W-:-:S03]  /*2260*/  ISETP.GT.AND P3, PT, R3, RZ, P0 ;  /* 0x000000ff0300720c */ /* 0x000fc60000764270 */
[----:B------:R-:W-:Y:S10]  /*2270*/  @!P1 BRA `(.L_x_35) ;  /* 0x00000024001c9947 */ /* 0x000ff40003800000 */
[----:B------:R-:W0:Y:S01]  /*2280*/  LDC.64 R108, c[0x0][0x5b8] ;  /* 0x00016e00ff6c7b82 */ /* 0x000e220000000a00 */
[----:B------:R-:W-:-:S07]  /*2290*/  ULDC.64 UR4, c[0x0][0x5c0] ;  /* 0x0001700000047ab9 */ /* 0x000fce0000000a00 */
[----:B------:R-:W1:Y:S08]  /*22a0*/  LDC.64 R110, c[0x0][0x5b0] ;  /* 0x00016c00ff6e7b82 */ /* 0x000e700000000a00 */
[----:B------:R-:W2:Y:S01]  /*22b0*/  LDC.64 R112, c[0x0][0x5a8] ;  /* 0x00016a00ff707b82 */ /* 0x000ea20000000a00 */
[-C--:B0-----:R-:W-:Y:S02]  /*22c0*/  IMAD R6, R13, R108.reuse, RZ ;  /* 0x0000006c0d067224 */ /* 0x081fe400078e02ff */
[----:B------:R-:W-:-:S04]  /*22d0*/  IMAD.WIDE.U32 R12, R99, R108, R8 ;  /* 0x0000006c630c7225 */ /* 0x000fc800078e0008 */
[----:B------:R-:W-:Y:S02]  /*22e0*/  IMAD R105, R99, R109, R6 ;  /* 0x0000006d63697224 */ /* 0x000fe400078e0206 */
[-C--:B-1----:R-:W-:Y:S02]  /*22f0*/  IMAD R5, R101, R110.reuse, RZ ;  /* 0x0000006e65057224 */ /* 0x082fe400078e02ff */
[----:B------:R-:W-:Y:S02]  /*2300*/  IMAD.IADD R13, R13, 0x1, R105 ;  /* 0x000000010d0d7824 */ /* 0x000fe400078e0269 */
[C---:B------:R-:W-:Y:S02]  /*2310*/  IMAD R107, R100.reuse, R111, R5 ;  /* 0x0000006f646b7224 */ /* 0x040fe400078e0205 */
[----:B------:R-:W-:-:S04]  /*2320*/  IMAD.WIDE.U32 R6, R100, R110, R12 ;  /* 0x0000006e64067225 */ /* 0x000fc800078e000c */
[----:B------:R-:W-:Y:S01]  /*2330*/  IMAD.IADD R5, R7, 0x1, R107 ;  /* 0x0000000107057824 */ /* 0x000fe200078e026b */
[----:B--2---:R-:W-:-:S04]  /*2340*/  LEA R14, P1, R6, R112, 0x2 ;  /* 0x00000070060e7211 */ /* 0x004fc800078210ff */
[----:B------:R-:W-:-:S05]  /*2350*/  LEA.HI.X R15, R6, R113, R5, 0x2, P1 ;  /* 0x00000071060f7211 */ /* 0x000fca00008f1405 */
[----:B------:R-:W2:Y:S01]  /*2360*/  @P3 LDG.E.LTC128B R106, desc[UR38][R14.64] ;  /* 0x000000260e6a3981 */ /* 0x000ea2000c1e1920 */
[----:B------:R-:W-:Y:S01]  /*2370*/  IMAD.WIDE.U32 R6, R100, R110, R8 ;  /* 0x0000006e64067225 */ /* 0x000fe200078e0008 */
[C---:B------:R-:W-:Y:S01]  /*2380*/  SHF.L.U64.HI R11, R110.reuse, 0x3, R111 ;  /* 0x000000036e0b7819 */ /* 0x040fe2000001026f */
[----:B------:R-:W-:Y:S02]  /*2390*/  BSSY B1, `(.L_x_36) ;  /* 0x0000016000017945 */ /* 0x000fe40003800000 */
[----:B------:R-:W-:Y:S02]  /*23a0*/  IMAD.IADD R7, R107, 0x1, R7 ;  /* 0x000000016b077824 */ /* 0x000fe400078e0207 */
[----:B------:R-:W-:Y:S02]  /*23b0*/  IMAD.SHL.U32 R10, R110, 0x8, RZ ;  /* 0x000000086e0a7824 */ /* 0x000fe400078e00ff */
[----:B------:R-:W-:-:S04]  /*23c0*/  IMAD.WIDE.U32 R20, R99, R108, R6 ;  /* 0x0000006c63147225 */ /* 0x000fc800078e0006 */
[----:B------:R-:W-:Y:S01]  /*23d0*/  IMAD.WIDE.U32 R100, R100, R110, R10 ;  /* 0x0000006e64647225 */ /* 0x000fe200078e000a */
[----:B------:R-:W-:Y:S02]  /*23e0*/  LEA R10, P1, R104, UR4, 0x2 ;  /* 0x00000004680a7c11 */ /* 0x000fe4000f8210ff */
[----:B------:R-:W-:Y:S01]  /*23f0*/  LEA R6, P2, R20, R112, 0x2 ;  /* 0x0000007014067211 */ /* 0x000fe200078410ff */
[----:B------:R-:W-:Y:S01]  /*2400*/  IMAD.IADD R7, R105, 0x1, R21 ;  /* 0x0000000169077824 */ /* 0x000fe200078e0215 */
[----:B------:R-:W-:Y:S01]  /*2410*/  LEA.HI.X R11, R104, UR5, R115, 0x2, P1 ;  /* 0x00000005680b7c11 */ /* 0x000fe200088f1473 */
[----:B------:R-:W-:Y:S01]  /*2420*/  IMAD.IADD R107, R107, 0x1, R101 ;  /* 0x000000016b6b7824 */ /* 0x000fe200078e0265 */
[----:B------:R-:W-:Y:S02]  /*2430*/  ISETP.GT.AND P1, PT, R3, 0x8, P0 ;  /* 0x000000080300780c */ /* 0x000fe40000724270 */
[----:B------:R-:W-:Y:S02]  /*2440*/  LEA.HI.X R7, R20, R113, R7, 0x2, P2 ;  /* 0x0000007114077211 */ /* 0x000fe400010f1407 */
[----:B------:R-:W-:Y:S01]  /*2450*/  ISETP.GT.AND P2, PT, R4, 0x1, PT ;  /* 0x000000010400780c */ /* 0x000fe20003f44270 */
[----:B--2---:R-:W-:-:S04]  /*2460*/  FMUL R5, R106, R89 ;  /* 0x000000596a057220 */ /* 0x004fc80000400000 */
[----:B------:R-:W-:Y:S01]  /*2470*/  FFMA R21, R24, R88, R5 ;  /* 0x0000005818157223 */ /* 0x000fe20000000005 */
[----:B------:R-:W-:-:S04]  /*2480*/  IADD3 R5, P4, R12, R100, RZ ;  /* 0x000000640c057210 */ /* 0x000fc80007f9e0ff */
[----:B------:R0:W-:Y:S01]  /*2490*/  @P3 STG.E desc[UR38][R10.64], R21 ;  /* 0x000000150a003986 */ /* 0x0001e2000c101926 */
[----:B------:R-:W-:Y:S01]  /*24a0*/  ISETP.GT.AND P3, PT, R3, RZ, P2 ;  /* 0x000000ff0300720c */ /* 0x000fe20001764270 */
[----:B------:R-:W-:Y:S01]  /*24b0*/  IMAD.X R20, R107, 0x1, R13, P4 ;  /* 0x000000016b147824 */ /* 0x000fe200020e060d */
[----:B------:R-:W-:-:S11]  /*24c0*/  LEA R14, P0, R5, R112, 0x2 ;  /* 0x00000070050e7211 */ /* 0x000fd600078010ff */
[----:B0-----:R-:W-:Y:S05]  /*24d0*/  @!P3 BRA `(.L_x_37) ;  /* 0x000000000004b947 */ /* 0x001fea0003800000 */
[----:B------:R0:W5:Y:S02]  /*24e0*/  LDG.E.LTC128B R106, desc[UR38][R6.64+0x4] ;  /* 0x00000426066a7981 */ /* 0x000164000c1e1920 */
.L_x_37:
[----:B------:R-:W-:Y:S05]  /*24f0*/  BSYNC B1 ;  /* 0x0000000000017941 */ /* 0x000fea0003800000 */
.L_x_36:
[----:B-----5:R-:W-:Y:S01]  /*2500*/  FMUL R12, R106, R89 ;  /* 0x000000596a0c7220 */ /* 0x020fe20000400000 */
[----:B------:R-:W-:-:S03]  /*2510*/  LEA.HI.X R15, R5, R113, R20, 0x2, P0 ;  /* 0x00000071050f7211 */ /* 0x000fc600000f1414 */
[----:B------:R-:W-:-:S05]  /*2520*/  FFMA R25, R25, R88, R12 ;  /* 0x0000005819197223 */ /* 0x000fca000000000c */
[----:B------:R1:W-:Y:S04]  /*2530*/  @P3 STG.E desc[UR38][R10.64+0x4], R25 ;  /* 0x000004190a003986 */ /* 0x0003e8000c101926 */
[----:B------:R-:W2:Y:S01]  /*2540*/  @P1 LDG.E.LTC128B R106, desc[UR38][R14.64] ;  /* 0x000000260e6a1981 */ /* 0x000ea2000c1e1920 */
[C---:B------:R-:W-:Y:S01]  /*2550*/  SHF.L.U64.HI R13, R90.reuse, 0x2, R91 ;  /* 0x000000025a0d7819 */ /* 0x040fe2000001025b */
[----:B------:R-:W-:Y:S01]  /*2560*/  BSSY B1, `(.L_x_38) ;  /* 0x0000010000017945 */ /* 0x000fe20003800000 */
[----:B------:R-:W-:Y:S02]  /*2570*/  LEA R12, P3, R90, R10, 0x2 ;  /* 0x0000000a5a0c7211 */ /* 0x000fe400078610ff */
[----:B------:R-:W-:Y:S02]  /*2580*/  IADD3 R20, P0, R8, R100, RZ ;  /* 0x0000006408147210 */ /* 0x000fe40007f1e0ff */
[----:B------:R-:W-:Y:S01]  /*2590*/  ISETP.GT.AND P2, PT, R3, 0x8, P2 ;  /* 0x000000080300780c */ /* 0x000fe20001744270 */
[----:B------:R-:W-:-:S02]  /*25a0*/  IMAD.X R13, R13, 0x1, R11, P3 ;  /* 0x000000010d0d7824 */ /* 0x000fc400018e060b */
[----:B------:R-:W-:Y:S01]  /*25b0*/  IMAD.X R21, R9, 0x1, R107, P0 ;  /* 0x0000000109157824 */ /* 0x000fe200000e066b */
[----:B------:R-:W-:Y:S01]  /*25c0*/  ISETP.GT.AND P0, PT, R4, 0x8, PT ;  /* 0x000000080400780c */ /* 0x000fe20003f04270 */
[----:B------:R-:W-:-:S04]  /*25d0*/  IMAD.WIDE.U32 R20, R99, R108, R20 ;  /* 0x0000006c63147225 */ /* 0x000fc800078e0014 */
[----:B------:R-:W-:Y:S01]  /*25e0*/  IMAD.IADD R9, R105, 0x1, R21 ;  /* 0x0000000169097824 */ /* 0x000fe200078e0215 */
[----:B------:R-:W-:-:S04]  /*25f0*/  LEA R8, P4, R20, R112, 0x2 ;  /* 0x0000007014087211 */ /* 0x000fc800078810ff */
[----:B------:R-:W-:Y:S01]  /*2600*/  LEA.HI.X R9, R20, R113, R9, 0x2, P4 ;  /* 0x0000007114097211 */ /* 0x000fe200020f1409 */
[----:B--2---:R-:W-:-:S04]  /*2610*/  FMUL R5, R106, R89 ;  /* 0x000000596a057220 */ /* 0x004fc80000400000 */
[----:B------:R-:W-:-:S05]  /*2620*/  FFMA R5, R26, R88, R5 ;  /* 0x000000581a057223 */ /* 0x000fca0000000005 */
[----:B------:R1:W-:Y:S01]  /*2630*/  @P1 STG.E desc[UR38][R12.64], R5 ;  /* 0x000000050c001986 */ /* 0x0003e2000c101926 */
[----:B------:R-:W-:Y:S05]  /*2640*/  @!P2 BRA `(.L_x_39) ;  /* 0x000000000004a947 */ /* 0x000fea0003800000 */
[----:B------:R2:W5:Y:S02]  /*2650*/  LDG.E.LTC128B R106, desc[UR38][R8.64+0x4] ;  /* 0x00000426086a7981 */ /* 0x000564000c1e1920 */
.L_x_39:
[----:B------:R-:W-:Y:S05]  /*2660*/  BSYNC B1 ;  /* 0x0000000000017941 */ /* 0x000fea0003800000 */
.L_x_38:
[----:B-----5:R-:W-:Y:S01]  /*2670*/  FMUL R14, R106, R89 ;  /* 0x000000596a0e7220 */ /* 0x020fe20000400000 */
[----:B------:R-:W-:Y:S01]  /*2680*/  ISETP.GT.AND P3, PT, R3, RZ, P0 ;  /* 0x000000ff0300720c */ /* 0x000fe20000764270 */
[----:B------:R-:W-:Y:S01]  /*2690*/  BSSY B1, `(.L_x_40) ;  /* 0x0000006000017945 */ /* 0x000fe20003800000 */
[----:B------:R-:W-:Y:S01]  /*26a0*/  ISETP.GT.AND P1, PT, R4, 0x9, PT ;  /* 0x000000090400780c */ /* 0x000fe20003f24270 */
[----:B------:R-:W-:-:S05]  /*26b0*/  FFMA R27, R27, R88, R14 ;  /* 0x000000581b1b7223 */ /* 0x000fca000000000e */
[----:B------:R3:W-:Y:S05]  /*26c0*/  @P2 STG.E desc[UR38][R12.64+0x4], R27 ;  /* 0x0000041b0c002986 */ /* 0x0007ea000c101926 */
[----:B------:R-:W-:Y:S05]  /*26d0*/  @!P3 BRA `(.L_x_41) ;  /* 0x000000000004b947 */ /* 0x000fea0003800000 */
[----:B------:R4:W5:Y:S02]  /*26e0*/  LDG.E.LTC128B R106, desc[UR38][R6.64+0x20] ;  /* 0x00002026066a7981 */ /* 0x000964000c1e1920 */
.L_x_41:
[----:B------:R-:W-:Y:S05]  /*26f0*/  BSYNC B1 ;  /* 0x0000000000017941 */ /* 0x000fea0003800000 */
.L_x_40:
[----:B-1---5:R-:W-:Y:S01]  /*2700*/  FMUL R5, R106, R89 ;  /* 0x000000596a057220 */ /* 0x022fe20000400000 */
[----:B------:R-:W-:Y:S01]  /*2710*/  ISETP.GT.AND P2, PT, R3, RZ, P1 ;  /* 0x000000ff0300720c */ /* 0x000fe20000f44270 */
[----:B------:R-:W-:Y:S02]  /*2720*/  BSSY B1, `(.L_x_42) ;  /* 0x0000005000017945 */ /* 0x000fe40003800000 */
[----:B------:R-:W-:-:S05]  /*2730*/  FFMA R5, R28, R88, R5 ;  /* 0x000000581c057223 */ /* 0x000fca0000000005 */
[----:B------:R1:W-:Y:S05]  /*2740*/  @P3 STG.E desc[UR38][R10.64+0x20], R5 ;  /* 0x000020050a003986 */ /* 0x0003ea000c101926 */
[----:B------:R-:W-:Y:S05]  /*2750*/  @!P2 BRA `(.L_x_43) ;  /* 0x000000000004a947 */ /* 0x000fea0003800000 */
[----:B------:R0:W5:Y:S02]  /*2760*/  LDG.E.LTC128B R106, desc[UR38][R6.64+0x24] ;  /* 0x00002426066a7981 */ /* 0x000164000c1e1920 */
.L_x_43:
[----:B------:R-:W-:Y:S05]  /*2770*/  BSYNC B1 ;  /* 0x0000000000017941 */ /* 0x000fea0003800000 */
.L_x_42:
[----:B-----5:R-:W-:Y:S01]  /*2780*/  FMUL R14, R106, R89 ;  /* 0x000000596a0e7220 */ /* 0x020fe20000400000 */
[----:B------:R-:W-:Y:S01]  /*2790*/  ISETP.GT.AND P0, PT, R3, 0x8, P0 ;  /* 0x000000080300780c */ /* 0x000fe20000704270 */
[----:B------:R-:W-:Y:S02]  /*27a0*/  BSSY B1, `(.L_x_44) ;  /* 0x0000005000017945 */ /* 0x000fe40003800000 */
[----:B------:R-:W-:-:S05]  /*27b0*/  FFMA R29, R29, R88, R14 ;  /* 0x000000581d1d7223 */ /* 0x000fca000000000e */
[----:B------:R0:W-:Y:S05]  /*27c0*/  @P2 STG.E desc[UR38][R10.64+0x24], R29 ;  /* 0x0000241d0a002986 */ /* 0x0001ea000c101926 */
[----:B------:R-:W-:Y:S05]  /*27d0*/  @!P0 BRA `(.L_x_45) ;  /* 0x0000000000048947 */ /* 0x000fea0003800000 */
[----:B------:R0:W5:Y:S02]  /*27e0*/  LDG.E.LTC128B R106, desc[UR38][R8.64+0x20] ;  /* 0x00002026086a7981 */ /* 0x000164000c1e1920 */
.L_x_45:
[----:B------:R-:W-:Y:S05]  /*27f0*/  BSYNC B1 ;  /* 0x0000000000017941 */ /* 0x000fea0003800000 */
.L_x_44:
[----:B-1---5:R-:W-:Y:S01]  /*2800*/  FMUL R5, R106, R89 ;  /* 0x000000596a057220 */ /* 0x022fe20000400000 */
[----:B------:R-:W-:Y:S01]  /*2810*/  ISETP.GT.AND P2, PT, R3, 0x8, P1 ;  /* 0x000000080300780c */ /* 0x000fe20000f44270 */
[----:B------:R-:W-:Y:S01]  /*2820*/  BSSY B1, `(.L_x_46) ;  /* 0x0000006000017945 */ /* 0x000fe20003800000 */
[----:B------:R-:W-:Y:S01]  /*2830*/  ISETP.GT.AND P1, PT, R4, 0x10, PT ;  /* 0x000000100400780c */ /* 0x000fe20003f24270 */
[----:B------:R-:W-:-:S05]  /*2840*/  FFMA R5, R30, R88, R5 ;  /* 0x000000581e057223 */ /* 0x000fca0000000005 */
[----:B------:R1:W-:Y:S05]  /*2850*/  @P0 STG.E desc[UR38][R12.64+0x20], R5 ;  /* 0x000020050c000986 */ /* 0x0003ea000c101926 */
[----:B------:R-:W-:Y:S05]  /*2860*/  @!P2 BRA `(.L_x_47) ;  /* 0x000000000004a947 */ /* 0x000fea0003800000 */
[----:B------:R0:W5:Y:S02]  /*2870*/  LDG.E.LTC128B R106, desc[UR38][R8.64+0x24] ;  /* 0x00002426086a7981 */ /* 0x000164000c1e1920 */
.L_x_47:
[----:B------:R-:W-:Y:S05]  /*2880*/  BSYNC B1 ;  /* 0x0000000000017941 */ /* 0x000fea0003800000 */
.L_x_46:
        /* <DEDUP_REMOVED lines=8> */
.L_x_49:
[----:B------:R-:W-:Y:S05]  /*2910*/  BSYNC B1 ;  /* 0x0000000000017941 */ /* 0x000fea0003800000 */
.L_x_48:
[----:B-1---5:R-:W-:Y:S01]  /*2920*/  FMUL R5, R106, R89 ;  /* 0x000000596a057220 */ /* 0x022fe20000400000 */
[----:B------:R-:W-:Y:S01]  /*2930*/  ISETP.GT.AND P4, PT, R3, RZ, P0 ;  /* 0x000000ff0300720c */ /* 0x000fe20000784270 */
[----:B------:R-:W-:Y:S02]  /*2940*/  BSSY B1, `(.L_x_50) ;  /* 0x0000005000017945 */ /* 0x000fe40003800000 */
[----:B------:R-:W-:-:S05]  /*2950*/  FFMA R5, R32, R88, R5 ;  /* 0x0000005820057223 */ /* 0x000fca0000000005 */
[----:B------:R1:W-:Y:S05]  /*2960*/  @P3 STG.E desc[UR38][R10.64+0x40], R5 ;  /* 0x000040050a003986 */ /* 0x0003ea000c101926 */
[----:B------:R-:W-:Y:S05]  /*2970*/  @!P4 BRA `(.L_x_51) ;  /* 0x000000000004c947 */ /* 0x000fea0003800000 */
[----:B------:R0:W5:Y:S02]  /*2980*/  LDG.E.LTC128B R106, desc[UR38][R6.64+0x44] ;  /* 0x00004426066a7981 */ /* 0x000164000c1e1920 */
.L_x_51:
[----:B------:R-:W-:Y:S05]  /*2990*/  BSYNC B1 ;  /* 0x0000000000017941 */ /* 0x000fea0003800000 */
.L_x_50:
[----:B-----5:R-:W-:Y:S01]  /*29a0*/  FMUL R14, R106, R89 ;  /* 0x000000596a0e7220 */ /* 0x020fe20000400000 */
[----:B------:R-:W-:Y:S01]  /*29b0*/  ISETP.GT.AND P2, PT, R3, 0x8, P1 ;  /* 0x000000080300780c */ /* 0x000fe20000f44270 */
[----:B------:R-:W-:Y:S02]  /*29c0*/  BSSY B1, `(.L_x_52) ;  /* 0x0000005000017945 */ /* 0x000fe40003800000 */
[----:B------:R-:W-:-:S05]  /*29d0*/  FFMA R33, R33, R88, R14 ;  /* 0x0000005821217223 */ /* 0x000fca000000000e */
[----:B------:R0:W-:Y:S05]  /*29e0*/  @P4 STG.E desc[UR38][R10.64+0x44], R33 ;  /* 0x000044210a004986 */ /* 0x0001ea000c101926 */
[----:B------:R-:W-:Y:S05]  /*29f0*/  @!P2 BRA `(.L_x_53) ;  /* 0x000000000004a947 */ /* 0x000fea0003800000 */
[----:B------:R0:W5:Y:S02]  /*2a00*/  LDG.E.LTC128B R106, desc[UR38][R8.64+0x40] ;  /* 0x00004026086a7981 */ /* 0x000164000c1e1920 */
.L_x_53:
[----:B------:R-:W-:Y:S05]  /*2a10*/  BSYNC B1 ;  /* 0x0000000000017941 */ /* 0x000fea0003800000 */
.L_x_52:
        /* <DEDUP_REMOVED lines=8> */
.L_x_55:
[----:B------:R-:W-:Y:S05]  /*2aa0*/  BSYNC B1 ;  /* 0x0000000000017941 */ /* 0x000fea0003800000 */
.L_x_54:
        /* <DEDUP_REMOVED lines=8> */
.L_x_57:
[----:B------:R-:W-:Y:S05]  /*2b30*/  BSYNC B1 ;  /* 0x0000000000017941 */ /* 0x000fea0003800000 */
.L_x_56:
[----:B-1---5:R-:W-:Y:S01]  /*2b40*/  FMUL R5, R106, R89 ;  /* 0x000000596a057220 */ /* 0x022fe20000400000 */
[----:B------:R-:W-:Y:S01]  /*2b50*/  ISETP.GT.AND P3, PT, R3, RZ, P0 ;  /* 0x000000ff0300720c */ /* 0x000fe20000764270 */
[----:B------:R-:W-:Y:S02]  /*2b60*/  BSSY B1, `(.L_x_58) ;  /* 0x0000005000017945 */ /* 0x000fe40003800000 */
[----:B------:R-:W-:-:S05]  /*2b70*/  FFMA R5, R36, R88, R5 ;  /* 0x0000005824057223 */ /* 0x000fca0000000005 */
[----:B------:R1:W-:Y:S05]  /*2b80*/  @P2 STG.E desc[UR38][R10.64+0x60], R5 ;  /* 0x000060050a002986 */ /* 0x0003ea000c101926 */
[----:B------:R-:W-:Y:S05]  /*2b90*/  @!P3 BRA `(.L_x_59) ;  /* 0x000000000004b947 */ /* 0x000fea0003800000 */
[----:B------:R0:W5:Y:S02]  /*2ba0*/  LDG.E.LTC128B R106, desc[UR38][R6.64+0x64] ;  /* 0x00006426066a7981 */ /* 0x000164000c1e1920 */
.L_x_59:
[----:B------:R-:W-:Y:S05]  /*2bb0*/  BSYNC B1 ;  /* 0x0000000000017941 */ /* 0x000fea0003800000 */
.L_x_58:
[----:B-----5:R-:W-:Y:S01]  /*2bc0*/  FMUL R14, R106, R89 ;  /* 0x000000596a0e7220 */ /* 0x020fe20000400000 */
[----:B------:R-:W-:Y:S01]  /*2bd0*/  ISETP.GT.AND P2, PT, R3, 0x8, P1 ;  /* 0x000000080300780c */ /* 0x000fe20000f44270 */
[----:B------:R-:W-:Y:S02]  /*2be0*/  BSSY B1, `(.L_x_60) ;  /* 0x0000005000017945 */ /* 0x000fe40003800000 */
[----:B------:R-:W-:-:S05]  /*2bf0*/  FFMA R37, R37, R88, R14 ;  /* 0x0000005825257223 */ /* 0x000fca000000000e */
[----:B------:R0:W-:Y:S05]  /*2c00*/  @P3 STG.E desc[UR38][R10.64+0x64], R37 ;  /* 0x000064250a003986 */ /* 0x0001ea000c101926 */
[----:B------:R-:W-:Y:S05]  /*2c10*/  @!P2 BRA `(.L_x_61) ;  /* 0x000000000004a947 */ /* 0x000fea0003800000 */
[----:B------:R0:W5:Y:S02]  /*2c20*/  LDG.E.LTC128B R106, desc[UR38][R8.64+0x60] ;  /* 0x00006026086a7981 */ /* 0x000164000c1e1920 */
.L_x_61:
[----:B------:R-:W-:Y:S05]  /*2c30*/  BSYNC B1 ;  /* 0x0000000000017941 */ /* 0x000fea0003800000 */
.L_x_60:
        /* <DEDUP_REMOVED lines=8> */
.L_x_63:
[----:B------:R-:W-:Y:S05]  /*2cc0*/  BSYNC B1 ;  /* 0x0000000000017941 */ /* 0x000fea0003800000 */
.L_x_62:
        /* <DEDUP_REMOVED lines=8> */
.L_x_65:
[----:B------:R-:W-:Y:S05]  /*2d50*/  BSYNC B1 ;  /* 0x0000000000017941 */ /* 0x000fea0003800000 */
.L_x_64:
[----:B-1---5:R-:W-:Y:S01]  /*2d60*/  FMUL R5, R106, R89 ;  /* 0x000000596a057220 */ /* 0x022fe20000400000 */
[----:B------:R-:W-:Y:S01]  /*2d70*/  ISETP.GT.AND P3, PT, R3, RZ, P0 ;  /* 0x000000ff0300720c */ /* 0x000fe20000764270 */
[----:B------:R-:W-:Y:S02]  /*2d80*/  BSSY B1, `(.L_x_66) ;  /* 0x0000005000017945 */ /* 0x000fe40003800000 */
[----:B------:R-:W-:-:S05]  /*2d90*/  FFMA R5, R40, R88, R5 ;  /* 0x0000005828057223 */ /* 0x000fca0000000005 */
[----:B------:R1:W-:Y:S05]  /*2da0*/  @P2 STG.E desc[UR38][R10.64+0x80], R5 ;  /* 0x000080050a002986 */ /* 0x0003ea000c101926 */
[----:B------:R-:W-:Y:S05]  /*2db0*/  @!P3 BRA `(.L_x_67) ;  /* 0x000000000004b947 */ /* 0x000fea0003800000 */
[----:B------:R0:W5:Y:S02]  /*2dc0*/  LDG.E.LTC128B R106, desc[UR38][R6.64+0x84] ;  /* 0x00008426066a7981 */ /* 0x000164000c1e1920 */
.L_x_67:
[----:B------:R-:W-:Y:S05]  /*2dd0*/  BSYNC B1 ;  /* 0x0000000000017941 */ /* 0x000fea0003800000 */
.L_x_66:
[----:B-----5:R-:W-:Y:S01]  /*2de0*/  FMUL R14, R106, R89 ;  /* 0x000000596a0e7220 */ /* 0x020fe20000400000 */
[----:B------:R-:W-:Y:S01]  /*2df0*/  ISETP.GT.AND P2, PT, R3, 0x8, P1 ;  /* 0x000000080300780c */ /* 0x000fe20000f44270 */
[----:B------:R-:W-:Y:S02]  /*2e00*/  BSSY B1, `(.L_x_68) ;  /* 0x0000005000017945 */ /* 0x000fe40003800000 */
[----:B------:R-:W-:-:S05]  /*2e10*/  FFMA R41, R41, R88, R14 ;  /* 0x0000005829297223 */ /* 0x000fca000000000e */
[----:B------:R0:W-:Y:S05]  /*2e20*/  @P3 STG.E desc[UR38][R10.64+0x84], R41 ;  /* 0x000084290a003986 */ /* 0x0001ea000c101926 */
[----:B------:R-:W-:Y:S05]  /*2e30*/  @!P2 BRA `(.L_x_69) ;  /* 0x000000000004a947 */ /* 0x000fea0003800000 */
[----:B------:R0:W5:Y:S02]  /*2e40*/  LDG.E.LTC128B R106, desc[UR38][R8.64+0x80] ;  /* 0x00008026086a7981 */ /* 0x000164000c1e1920 */
.L_x_69:
[----:B------:R-:W-:Y:S05]  /*2e50*/  BSYNC B1 ;  /* 0x0000000000017941 */ /* 0x000fea0003800000 */
.L_x_68:
        /* <DEDUP_REMOVED lines=8> */
.L_x_71:
[----:B------:R-:W-:Y:S05]  /*2ee0*/  BSYNC B1 ;  /* 0x0000000000017941 */ /* 0x000fea0003800000 */
.L_x_70:
        /* <DEDUP_REMOVED lines=8> */
.L_x_73:
[----:B------:R-:W-:Y:S05]  /*2f70*/  BSYNC B1 ;  /* 0x0000000000017941 */ /* 0x000fea0003800000 */
.L_x_72:
[----:B-1---5:R-:W-:Y:S01]  /*2f80*/  FMUL R5, R106, R89 ;  /* 0x000000596a057220 */ /* 0x022fe20000400000 */
[----:B------:R-:W-:Y:S01]  /*2f90*/  ISETP.GT.AND P3, PT, R3, RZ, P0 ;  /* 0x000000ff0300720c */ /* 0x000fe20000764270 */
[----:B------:R-:W-:Y:S02]  /*2fa0*/  BSSY B1, `(.L_x_74) ;  /* 0x0000005000017945 */ /* 0x000fe40003800000 */
[----:B------:R-:W-:-:S05]  /*2fb0*/  FFMA R5, R44, R88, R5 ;  /* 0x000000582c057223 */ /* 0x000fca0000000005 */
[----:B------:R1:W-:Y:S05]  /*2fc0*/  @P2 STG.E desc[UR38][R10.64+0xa0], R5 ;  /* 0x0000a0050a002986 */ /* 0x0003ea000c101926 */
[----:B------:R-:W-:Y:S05]  /*2fd0*/  @!P3 BRA `(.L_x_75) ;  /* 0x000000000004b947 */ /* 0x000fea0003800000 */
[----:B------:R0:W5:Y:S02]  /*2fe0*/  LDG.E.LTC128B R106, desc[UR38][R6.64+0xa4] ;  /* 0x0000a426066a7981 */ /* 0x000164000c1e1920 */
.L_x_75:
[----:B------:R-:W-:Y:S05]  /*2ff0*/  BSYNC B1 ;  /* 0x0000000000017941 */ /* 0x000fea0003800000 */
.L_x_74:
[----:B-----5:R-:W-:Y:S01]  /*3000*/  FMUL R14, R106, R89 ;  /* 0x000000596a0e7220 */ /* 0x020fe20000400000 */
[----:B------:R-:W-:Y:S01]  /*3010*/  ISETP.GT.AND P2, PT, R3, 0x8, P1 ;  /* 0x000000080300780c */ /* 0x000fe20000f44270 */
[----:B------:R-:W-:Y:S02]  /*3020*/  BSSY B1, `(.L_x_76) ;  /* 0x0000005000017945 */ /* 0x000fe40003800000 */
[----:B------:R-:W-:-:S05]  /*3030*/  FFMA R45, R45, R88, R14 ;  /* 0x000000582d2d7223 */ /* 0x000fca000000000e */
[----:B------:R0:W-:Y:S05]  /*3040*/  @P3 STG.E desc[UR38][R10.64+0xa4], R45 ;  /* 0x0000a42d0a003986 */ /* 0x0001ea000c101926 */
[----:B------:R-:W-:Y:S05]  /*3050*/  @!P2 BRA `(.L_x_77) ;  /* 0x000000000004a947 */ /* 0x000fea0003800000 */
[----:B------:R0:W5:Y:S02]  /*3060*/  LDG.E.LTC128B R106, desc[UR38][R8.64+0xa0] ;  /* 0x0000a026086a7981 */ /* 0x000164000c1e1920 */
.L_x_77:
[----:B------:R-:W-:Y:S05]  /*3070*/  BSYNC B1 ;  /* 0x0000000000017941 */ /* 0x000fea0003800000 */
.L_x_76:
        /* <DEDUP_REMOVED lines=8> */
.L_x_79:
[----:B------:R-:W-:Y:S05]  /*3100*/  BSYNC B1 ;  /* 0x0000000000017941 */ /* 0x000fea0003800000 */
.L_x_78:
        /* <DEDUP_REMOVED lines=8> */
.L_x_81:
[----:B------:R-:W-:Y:S05]  /*3190*/  BSYNC B1 ;  /* 0x0000000000017941 */ /* 0x000fea0003800000 */
.L_x_80:
[----:B-1---5:R-:W-:Y:S01]  /*31a0*/  FMUL R5, R106, R89 ;  /* 0x000000596a057220 */ /* 0x022fe20000400000 */
[----:B------:R-:W-:Y:S01]  /*31b0*/  ISETP.GT.AND P3, PT, R3, RZ, P0 ;  /* 0x000000ff0300720c */ /* 0x000fe20000764270 */
[----:B------:R-:W-:Y:S02]  /*31c0*/  BSSY B1, `(.L_x_82) ;  /* 0x0000005000017945 */ /* 0x000fe40003800000 */
[----:B------:R-:W-:-:S05]  /*31d0*/  FFMA R5, R48, R88, R5 ;  /* 0x0000005830057223 */ /* 0x000fca0000000005 */
[----:B------:R1:W-:Y:S05]  /*31e0*/  @P2 STG.E desc[UR38][R10.64+0xc0], R5 ;  /* 0x0000c0050a002986 */ /* 0x0003ea000c101926 */
[----:B------:R-:W-:Y:S05]  /*31f0*/  @!P3 BRA `(.L_x_83) ;  /* 0x000000000004b947 */ /* 0x000fea0003800000 */
[----:B------:R0:W5:Y:S02]  /*3200*/  LDG.E.LTC128B R106, desc[UR38][R6.64+0xc4] ;  /* 0x0000c426066a7981 */ /* 0x000164000c1e1920 */
.L_x_83:
[----:B------:R-:W-:Y:S05]  /*3210*/  BSYNC B1 ;  /* 0x0000000000017941 */ /* 0x000fea0003800000 */
.L_x_82:
[----:B-----5:R-:W-:Y:S01]  /*3220*/  FMUL R14, R106, R89 ;  /* 0x000000596a0e7220 */ /* 0x020fe20000400000 */
[----:B------:R-:W-:Y:S01]  /*3230*/  ISETP.GT.AND P2, PT, R3, 0x8, P1 ;  /* 0x000000080300780c */ /* 0x000fe20000f44270 */
[----:B------:R-:W-:Y:S02]  /*3240*/  BSSY B1, `(.L_x_84) ;  /* 0x0000005000017945 */ /* 0x000fe40003800000 */
[----:B------:R-:W-:-:S05]  /*3250*/  FFMA R49, R49, R88, R14 ;  /* 0x0000005831317223 */ /* 0x000fca000000000e */
[----:B------:R0:W-:Y:S05]  /*3260*/  @P3 STG.E desc[UR38][R10.64+0xc4], R49 ;  /* 0x0000c4310a003986 */ /* 0x0001ea000c101926 */
[----:B------:R-:W-:Y:S05]  /*3270*/  @!P2 BRA `(.L_x_85) ;  /* 0x000000000004a947 */ /* 0x000fea0003800000 */
[----:B------:R0:W5:Y:S02]  /*3280*/  LDG.E.LTC128B R106, desc[UR38][R8.64+0xc0] ;  /* 0x0000c026086a7981 */ /* 0x000164000c1e1920 */
.L_x_85:
[----:B------:R-:W-:Y:S05]  /*3290*/  BSYNC B1 ;  /* 0x0000000000017941 */ /* 0x000fea0003800000 */
.L_x_84:
        /* <DEDUP_REMOVED lines=8> */
.L_x_87:
[----:B------:R-:W-:Y:S05]  /*3320*/  BSYNC B1 ;  /* 0x0000000000017941 */ /* 0x000fea0003800000 */
.L_x_86:
        /* <DEDUP_REMOVED lines=8> */
.L_x_89:
[----:B------:R-:W-:Y:S05]  /*33b0*/  BSYNC B1 ;  /* 0x0000000000017941 */ /* 0x000fea0003800000 */
.L_x_88:
[----:B-1---5:R-:W-:Y:S01]  /*33c0*/  FMUL R5, R106, R89 ;  /* 0x000000596a057220 */ /* 0x022fe20000400000 */
[----:B------:R-:W-:Y:S01]  /*33d0*/  ISETP.GT.AND P3, PT, R3, RZ, P0 ;  /* 0x000000ff0300720c */ /* 0x000fe20000764270 */
[----:B------:R-:W-:Y:S02]  /*33e0*/  BSSY B1, `(.L_x_90) ;  /* 0x0000005000017945 */ /* 0x000fe40003800000 */
[----:B------:R-:W-:-:S05]  /*33f0*/  FFMA R5, R52, R88, R5 ;  /* 0x0000005834057223 */ /* 0x000fca0000000005 */
[----:B------:R1:W-:Y:S05]  /*3400*/  @P2 STG.E desc[UR38][R10.64+0xe0], R5 ;  /* 0x0000e0050a002986 */ /* 0x0003ea000c101926 */
[----:B------:R-:W-:Y:S05]  /*3410*/  @!P3 BRA `(.L_x_91) ;  /* 0x000000000004b947 */ /* 0x000fea0003800000 */
[----:B------:R0:W5:Y:S02]  /*3420*/  LDG.E.LTC128B R106, desc[UR38][R6.64+0xe4] ;  /* 0x0000e426066a7981 */ /* 0x000164000c1e1920 */
.L_x_91:
[----:B------:R-:W-:Y:S05]  /*3430*/  BSYNC B1 ;  /* 0x0000000000017941 */ /* 0x000fea0003800000 */
.L_x_90:
[----:B-----5:R-:W-:Y:S01]  /*3440*/  FMUL R14, R106, R89 ;  /* 0x000000596a0e7220 */ /* 0x020fe20000400000 */
[----:B------:R-:W-:Y:S01]  /*3450*/  ISETP.GT.AND P2, PT, R3, 0x8, P1 ;  /* 0x000000080300780c */ /* 0x000fe20000f44270 */
[----:B------:R-:W-:Y:S02]  /*3460*/  BSSY B1, `(.L_x_92) ;  /* 0x0000005000017945 */ /* 0x000fe40003800000 */
[----:B------:R-:W-:-:S05]  /*3470*/  FFMA R53, R53, R88, R14 ;  /* 0x0000005835357223 */ /* 0x000fca000000000e */
[----:B------:R0:W-:Y:S05]  /*3480*/  @P3 STG.E desc[UR38][R10.64+0xe4], R53 ;  /* 0x0000e4350a003986 */ /* 0x0001ea000c101926 */
[----:B------:R-:W-:Y:S05]  /*3490*/  @!P2 BRA `(.L_x_93) ;  /* 0x000000000004a947 */ /* 0x000fea0003800000 */
[----:B------:R0:W5:Y:S02]  /*34a0*/  LDG.E.LTC128B R106, desc[UR38][R8.64+0xe0] ;  /* 0x0000e026086a7981 */ /* 0x000164000c1e1920 */
.L_x_93:
[----:B------:R-:W-:Y:S05]  /*34b0*/  BSYNC B1 ;  /* 0x0000000000017941 */ /* 0x000fea0003800000 */
.L_x_92:
        /* <DEDUP_REMOVED lines=8> */
.L_x_95:
[----:B------:R-:W-:Y:S05]  /*3540*/  BSYNC B1 ;  /* 0x0000000000017941 */ /* 0x000fea0003800000 */
.L_x_94:
        /* <DEDUP_REMOVED lines=8> */
.L_x_97:
[----:B------:R-:W-:Y:S05]  /*35d0*/  BSYNC B1 ;  /* 0x0000000000017941 */ /* 0x000fea0003800000 */
.L_x_96:
[----:B-1---5:R-:W-:Y:S01]  /*35e0*/  FMUL R5, R106, R89 ;  /* 0x000000596a057220 */ /* 0x022fe20000400000 */
[----:B------:R-:W-:Y:S01]  /*35f0*/  ISETP.GT.AND P3, PT, R3, RZ, P0 ;  /* 0x000000ff0300720c */ /* 0x000fe20000764270 */
[----:B------:R-:W-:Y:S02]  /*3600*/  BSSY B1, `(.L_x_98) ;  /* 0x0000005000017945 */ /* 0x000fe40003800000 */
[----:B------:R-:W-:-:S05]  /*3610*/  FFMA R5, R56, R88, R5 ;  /* 0x0000005838057223 */ /* 0x000fca0000000005 */
[----:B------:R1:W-:Y:S05]  /*3620*/  @P2 STG.E desc[UR38][R10.64+0x100], R5 ;  /* 0x000100050a002986 */ /* 0x0003ea000c101926 */
[----:B------:R-:W-:Y:S05]  /*3630*/  @!P3 BRA `(.L_x_99) ;  /* 0x000000000004b947 */ /* 0x000fea0003800000 */
[----:B------:R0:W5:Y:S02]  /*3640*/  LDG.E.LTC128B R106, desc[UR38][R6.64+0x104] ;  /* 0x00010426066a7981 */ /* 0x000164000c1e1920 */
.L_x_99:
[----:B------:R-:W-:Y:S05]  /*3650*/  BSYNC B1 ;  /* 0x0000000000017941 */ /* 0x000fea0003800000 */
.L_x_98:
[----:B-----5:R-:W-:Y:S01]  /*3660*/  FMUL R14, R106, R89 ;  /* 0x000000596a0e7220 */ /* 0x020fe20000400000 */
[----:B------:R-:W-:Y:S01]  /*3670*/  ISETP.GT.AND P2, PT, R3, 0x8, P1 ;  /* 0x000000080300780c */ /* 0x000fe20000f44270 */
[----:B------:R-:W-:Y:S02]  /*3680*/  BSSY B1, `(.L_x_100) ;  /* 0x0000005000017945 */ /* 0x000fe40003800000 */
[----:B------:R-:W-:-:S05]  /*3690*/  FFMA R57, R57, R88, R14 ;  /* 0x0000005839397223 */ /* 0x000fca000000000e */
[----:B------:R0:W-:Y:S05]  /*36a0*/  @P3 STG.E desc[UR38][R10.64+0x104], R57 ;  /* 0x000104390a003986 */ /* 0x0001ea000c101926 */
[----:B------:R-:W-:Y:S05]  /*36b0*/  @!P2 BRA `(.L_x_101) ;  /* 0x000000000004a947 */ /* 0x000fea0003800000 */
[----:B------:R0:W5:Y:S02]  /*36c0*/  LDG.E.LTC128B R106, desc[UR38][R8.64+0x100] ;  /* 0x00010026086a7981 */ /* 0x000164000c1e1920 */
.L_x_101:
[----:B------:R-:W-:Y:S05]  /*36d0*/  BSYNC B1 ;  /* 0x0000000000017941 */ /* 0x000fea0003800000 */
.L_x_100:
        /* <DEDUP_REMOVED lines=8> */
.L_x_103:
[----:B------:R-:W-:Y:S05]  /*3760*/  BSYNC B1 ;  /* 0x0000000000017941 */ /* 0x000fea0003800000 */
.L_x_102:
        /* <DEDUP_REMOVED lines=8> */
.L_x_105:
[----:B------:R-:W-:Y:S05]  /*37f0*/  BSYNC B1 ;  /* 0x0000000000017941 */ /* 0x000fea0003800000 */
.L_x_104:
[----:B-1---5:R-:W-:Y:S01]  /*3800*/  FMUL R5, R106, R89 ;  /* 0x000000596a057220 */ /* 0x022fe20000400000 */
[----:B------:R-:W-:Y:S01]  /*3810*/  ISETP.GT.AND P3, PT, R3, RZ, P0 ;  /* 0x000000ff0300720c */ /* 0x000fe20000764270 */
[----:B------:R-:W-:Y:S02]  /*3820*/  BSSY B1, `(.L_x_106) ;  /* 0x0000005000017945 */ /* 0x000fe40003800000 */
[----:B------:R-:W-:-:S05]  /*3830*/  FFMA R5, R60, R88, R5 ;  /* 0x000000583c057223 */ /* 0x000fca0000000005 */
[----:B------:R1:W-:Y:S05]  /*3840*/  @P2 STG.E desc[UR38][R10.64+0x120], R5 ;  /* 0x000120050a002986 */ /* 0x0003ea000c101926 */
[----:B------:R-:W-:Y:S05]  /*3850*/  @!P3 BRA `(.L_x_107) ;  /* 0x000000000004b947 */ /* 0x000fea0003800000 */
[----:B------:R0:W5:Y:S02]  /*3860*/  LDG.E.LTC128B R106, desc[UR38][R6.64+0x124] ;  /* 0x00012426066a7981 */ /* 0x000164000c1e1920 */
.L_x_107:
[----:B------:R-:W-:Y:S05]  /*3870*/  BSYNC B1 ;  /* 0x0000000000017941 */ /* 0x000fea0003800000 */
.L_x_106:
[----:B-----5:R-:W-:Y:S01]  /*3880*/  FMUL R14, R106, R89 ;  /* 0x000000596a0e7220 */ /* 0x020fe20000400000 */
[----:B------:R-:W-:Y:S01]  /*3890*/  ISETP.GT.AND P2, PT, R3, 0x8, P1 ;  /* 0x000000080300780c */ /* 0x000fe20000f44270 */
[----:B------:R-:W-:Y:S02]  /*38a0*/  BSSY B1, `(.L_x_108) ;  /* 0x0000005000017945 */ /* 0x000fe40003800000 */
[----:B------:R-:W-:-:S05]  /*38b0*/  FFMA R61, R61, R88, R14 ;  /* 0x000000583d3d7223 */ /* 0x000fca000000000e */
[----:B------:R0:W-:Y:S05]  /*38c0*/  @P3 STG.E desc[UR38][R10.64+0x124], R61 ;  /* 0x0001243d0a003986 */ /* 0x0001ea000c101926 */
[----:B------:R-:W-:Y:S05]  /*38d0*/  @!P2 BRA `(.L_x_109) ;  /* 0x000000000004a947 */ /* 0x000fea0003800000 */
[----:B------:R0:W5:Y:S02]  /*38e0*/  LDG.E.LTC128B R106, desc[UR38][R8.64+0x120] ;  /* 0x00012026086a7981 */ /* 0x000164000c1e1920 */
.L_x_109:
[----:B------:R-:W-:Y:S05]  /*38f0*/  BSYNC B1 ;  /* 0x0000000000017941 */ /* 0x000fea0003800000 */
.L_x_108:
        /* <DEDUP_REMOVED lines=8> */
.L_x_111:
[----:B------:R-:W-:Y:S05]  /*3980*/  BSYNC B1 ;  /* 0x0000000000017941 */ /* 0x000fea0003800000 */
.L_x_110:
        /* <DEDUP_REMOVED lines=8> */
.L_x_113:
[----:B------:R-:W-:Y:S05]  /*3a10*/  BSYNC B1 ;  /* 0x0000000000017941 */ /* 0x000fea0003800000 */
.L_x_112:
[----:B-1---5:R-:W-:Y:S01]  /*3a20*/  FMUL R5, R106, R89 ;  /* 0x000000596a057220 */ /* 0x022fe20000400000 */
[----:B------:R-:W-:Y:S01]  /*3a30*/  ISETP.GT.AND P3, PT, R3, RZ, P0 ;  /* 0x000000ff0300720c */ /* 0x000fe20000764270 */
[----:B------:R-:W-:Y:S02]  /*3a40*/  BSSY B1, `(.L_x_114) ;  /* 0x0000005000017945 */ /* 0x000fe40003800000 */
[----:B------:R-:W-:-:S05]  /*3a50*/  FFMA R5, R64, R88, R5 ;  /* 0x0000005840057223 */ /* 0x000fca0000000005 */
[----:B------:R1:W-:Y:S05]  /*3a60*/  @P2 STG.E desc[UR38][R10.64+0x140], R5 ;  /* 0x000140050a002986 */ /* 0x0003ea000c101926 */
[----:B------:R-:W-:Y:S05]  /*3a70*/  @!P3 BRA `(.L_x_115) ;  /* 0x000000000004b947 */ /* 0x000fea0003800000 */
[----:B------:R0:W5:Y:S02]  /*3a80*/  LDG.E.LTC128B R106, desc[UR38][R6.64+0x144] ;  /* 0x00014426066a7981 */ /* 0x000164000c1e1920 */
.L_x_115:
[----:B------:R-:W-:Y:S05]  /*3a90*/  BSYNC B1 ;  /* 0x0000000000017941 */ /* 0x000fea0003800000 */
.L_x_114:
[----:B-----5:R-:W-:Y:S01]  /*3aa0*/  FMUL R14, R106, R89 ;  /* 0x000000596a0e7220 */ /* 0x020fe20000400000 */
[----:B------:R-:W-:Y:S01]  /*3ab0*/  ISETP.GT.AND P2, PT, R3, 0x8, P1 ;  /* 0x000000080300780c */ /* 0x000fe20000f44270 */
[----:B------:R-:W-:Y:S02]  /*3ac0*/  BSSY B1, `(.L_x_116) ;  /* 0x0000005000017945 */ /* 0x000fe40003800000 */
[----:B------:R-:W-:-:S05]  /*3ad0*/  FFMA R65, R65, R88, R14 ;  /* 0x0000005841417223 */ /* 0x000fca000000000e */
[----:B------:R0:W-:Y:S05]  /*3ae0*/  @P3 STG.E desc[UR38][R10.64+0x144], R65 ;  /* 0x000144410a003986 */ /* 0x0001ea000c101926 */
[----:B------:R-:W-:Y:S05]  /*3af0*/  @!P2 BRA `(.L_x_117) ;  /* 0x000000000004a947 */ /* 0x000fea0003800000 */
[----:B------:R0:W5:Y:S02]  /*3b00*/  LDG.E.LTC128B R106, desc[UR38][R8.64+0x140] ;  /* 0x00014026086a7981 */ /* 0x000164000c1e1920 */
.L_x_117:
[----:B------:R-:W-:Y:S05]  /*3b10*/  BSYNC B1 ;  /* 0x0000000000017941 */ /* 0x000fea0003800000 */
.L_x_116:
        /* <DEDUP_REMOVED lines=8> */
.L_x_119:
[----:B------:R-:W-:Y:S05]  /*3ba0*/  BSYNC B1 ;  /* 0x0000000000017941 */ /* 0x000fea0003800000 */
.L_x_118:
        /* <DEDUP_REMOVED lines=8> */
.L_x_121:
[----:B------:R-:W-:Y:S05]  /*3c30*/  BSYNC B1 ;  /* 0x0000000000017941 */ /* 0x000fea0003800000 */
.L_x_120:
[----:B-1---5:R-:W-:Y:S01]  /*3c40*/  FMUL R5, R106, R89 ;  /* 0x000000596a057220 */ /* 0x022fe20000400000 */
[----:B------:R-:W-:Y:S01]  /*3c50*/  ISETP.GT.AND P3, PT, R3, RZ, P0 ;  /* 0x000000ff0300720c */ /* 0x000fe20000764270 */
[----:B------:R-:W-:Y:S02]  /*3c60*/  BSSY B1, `(.L_x_122) ;  /* 0x0000005000017945 */ /* 0x000fe40003800000 */
[----:B------:R-:W-:-:S05]  /*3c70*/  FFMA R5, R68, R88, R5 ;  /* 0x0000005844057223 */ /* 0x000fca0000000005 */
[----:B------:R1:W-:Y:S05]  /*3c80*/  @P2 STG.E desc[UR38][R10.64+0x160], R5 ;  /* 0x000160050a002986 */ /* 0x0003ea000c101926 */
[----:B------:R-:W-:Y:S05]  /*3c90*/  @!P3 BRA `(.L_x_123) ;  /* 0x000000000004b947 */ /* 0x000fea0003800000 */
[----:B------:R0:W5:Y:S02]  /*3ca0*/  LDG.E.LTC128B R106, desc[UR38][R6.64+0x164] ;  /* 0x00016426066a7981 */ /* 0x000164000c1e1920 */
.L_x_123:
[----:B------:R-:W-:Y:S05]  /*3cb0*/  BSYNC B1 ;  /* 0x0000000000017941 */ /* 0x000fea0003800000 */
.L_x_122:
[----:B-----5:R-:W-:Y:S01]  /*3cc0*/  FMUL R14, R106, R89 ;  /* 0x000000596a0e7220 */ /* 0x020fe20000400000 */
[----:B------:R-:W-:Y:S01]  /*3cd0*/  ISETP.GT.AND P2, PT, R3, 0x8, P1 ;  /* 0x000000080300780c */ /* 0x000fe20000f44270 */
[----:B------:R-:W-:Y:S02]  /*3ce0*/  BSSY B1, `(.L_x_124) ;  /* 0x0000005000017945 */ /* 0x000fe40003800000 */
[----:B------:R-:W-:-:S05]  /*3cf0*/  FFMA R69, R69, R88, R14 ;  /* 0x0000005845457223 */ /* 0x000fca000000000e */
[----:B------:R0:W-:Y:S05]  /*3d00*/  @P3 STG.E desc[UR38][R10.64+0x164], R69 ;  /* 0x000164450a003986 */ /* 0x0001ea000c101926 */
[----:B------:R-:W-:Y:S05]  /*3d10*/  @!P2 BRA `(.L_x_125) ;  /* 0x000000000004a947 */ /* 0x000fea0003800000 */
[----:B------:R0:W5:Y:S02]  /*3d20*/  LDG.E.LTC128B R106, desc[UR38][R8.64+0x160] ;  /* 0x00016026086a7981 */ /* 0x000164000c1e1920 */
.L_x_125:
[----:B------:R-:W-:Y:S05]  /*3d30*/  BSYNC B1 ;  /* 0x0000000000017941 */ /* 0x000fea0003800000 */
.L_x_124:
        /* <DEDUP_REMOVED lines=8> */
.L_x_127:
[----:B------:R-:W-:Y:S05]  /*3dc0*/  BSYNC B1 ;  /* 0x0000000000017941 */ /* 0x000fea0003800000 */
.L_x_126:
        /* <DEDUP_REMOVED lines=8> */
.L_x_129:
[----:B------:R-:W-:Y:S05]  /*3e50*/  BSYNC B1 ;  /* 0x0000000000017941 */ /* 0x000fea0003800000 */
.L_x_128:
[----:B-1---5:R-:W-:Y:S01]  /*3e60*/  FMUL R5, R106, R89 ;  /* 0x000000596a057220 */ /* 0x022fe20000400000 */
[----:B------:R-:W-:Y:S01]  /*3e70*/  ISETP.GT.AND P3, PT, R3, RZ, P0 ;  /* 0x000000ff0300720c */ /* 0x000fe20000764270 */
[----:B------:R-:W-:Y:S02]  /*3e80*/  BSSY B1, `(.L_x_130) ;  /* 0x0000005000017945 */ /* 0x000fe40003800000 */
[----:B------:R-:W-:-:S05]  /*3e90*/  FFMA R5, R72, R88, R5 ;  /* 0x0000005848057223 */ /* 0x000fca0000000005 */
[----:B------:R1:W-:Y:S05]  /*3ea0*/  @P2 STG.E desc[UR38][R10.64+0x180], R5 ;  /* 0x000180050a002986 */ /* 0x0003ea000c101926 */
[----:B------:R-:W-:Y:S05]  /*3eb0*/  @!P3 BRA `(.L_x_131) ;  /* 0x000000000004b947 */ /* 0x000fea0003800000 */
[----:B------:R0:W5:Y:S02]  /*3ec0*/  LDG.E.LTC128B R106, desc[UR38][R6.64+0x184] ;  /* 0x00018426066a7981 */ /* 0x000164000c1e1920 */
.L_x_131:
[----:B------:R-:W-:Y:S05]  /*3ed0*/  BSYNC B1 ;  /* 0x0000000000017941 */ /* 0x000fea0003800000 */
.L_x_130:
[----:B-----5:R-:W-:Y:S01]  /*3ee0*/  FMUL R14, R106, R89 ;  /* 0x000000596a0e7220 */ /* 0x020fe20000400000 */
[----:B------:R-:W-:Y:S01]  /*3ef0*/  ISETP.GT.AND P2, PT, R3, 0x8, P1 ;  /* 0x000000080300780c */ /* 0x000fe20000f44270 */
[----:B------:R-:W-:Y:S02]  /*3f00*/  BSSY B1, `(.L_x_132) ;  /* 0x0000005000017945 */ /* 0x000fe40003800000 */
[----:B------:R-:W-:-:S05]  /*3f10*/  FFMA R73, R73, R88, R14 ;  /* 0x0000005849497223 */ /* 0x000fca000000000e */
[----:B------:R0:W-:Y:S05]  /*3f20*/  @P3 STG.E desc[UR38][R10.64+0x184], R73 ;  /* 0x000184490a003986 */ /* 0x0001ea000c101926 */
[----:B------:R-:W-:Y:S05]  /*3f30*/  @!P2 BRA `(.L_x_133) ;  /* 0x000000000004a947 */ /* 0x000fea0003800000 */
[----:B------:R0:W5:Y:S02]  /*3f40*/  LDG.E.LTC128B R106, desc[UR38][R8.64+0x180] ;  /* 0x00018026086a7981 */ /* 0x000164000c1e1920 */
.L_x_133:
[----:B------:R-:W-:Y:S05]  /*3f50*/  BSYNC B1 ;  /* 0x0000000000017941 */ /* 0x000fea0003800000 */
.L_x_132:
        /* <DEDUP_REMOVED lines=8> */
.L_x_135:
[----:B------:R-:W-:Y:S05]  /*3fe0*/  BSYNC B1 ;  /* 0x0000000000017941 */ /* 0x000fea0003800000 */
.L_x_134:
        /* <DEDUP_REMOVED lines=8> */
.L_x_137:
[----:B------:R-:W-:Y:S05]  /*4070*/  BSYNC B1 ;  /* 0x0000000000017941 */ /* 0x000fea0003800000 */
.L_x_136:
[----:B-1---5:R-:W-:Y:S01]  /*4080*/  FMUL R5, R106, R89 ;  /* 0x000000596a057220 */ /* 0x022fe20000400000 */
[----:B------:R-:W-:Y:S01]  /*4090*/  ISETP.GT.AND P3, PT, R3, RZ, P0 ;  /* 0x000000ff0300720c */ /* 0x000fe20000764270 */
[----:B------:R-:W-:Y:S02]  /*40a0*/  BSSY B1, `(.L_x_138) ;  /* 0x0000005000017945 */ /* 0x000fe40003800000 */
[----:B------:R-:W-:-:S05]  /*40b0*/  FFMA R5, R76, R88, R5 ;  /* 0x000000584c057223 */ /* 0x000fca0000000005 */
[----:B------:R1:W-:Y:S05]  /*40c0*/  @P2 STG.E desc[UR38][R10.64+0x1a0], R5 ;  /* 0x0001a0050a002986 */ /* 0x0003ea000c101926 */
[----:B------:R-:W-:Y:S05]  /*40d0*/  @!P3 BRA `(.L_x_139) ;  /* 0x000000000004b947 */ /* 0x000fea0003800000 */
[----:B------:R0:W5:Y:S02]  /*40e0*/  LDG.E.LTC128B R106, desc[UR38][R6.64+0x1a4] ;  /* 0x0001a426066a7981 */ /* 0x000164000c1e1920 */
.L_x_139:
[----:B------:R-:W-:Y:S05]  /*40f0*/  BSYNC B1 ;  /* 0x0000000000017941 */ /* 0x000fea0003800000 */
.L_x_138:
[----:B-----5:R-:W-:Y:S01]  /*4100*/  FMUL R14, R106, R89 ;  /* 0x000000596a0e7220 */ /* 0x020fe20000400000 */
[----:B------:R-:W-:Y:S01]  /*4110*/  ISETP.GT.AND P2, PT, R3, 0x8, P1 ;  /* 0x000000080300780c */ /* 0x000fe20000f44270 */
[----:B------:R-:W-:Y:S02]  /*4120*/  BSSY B1, `(.L_x_140) ;  /* 0x0000005000017945 */ /* 0x000fe40003800000 */
[----:B------:R-:W-:-:S05]  /*4130*/  FFMA R77, R77, R88, R14 ;  /* 0x000000584d4d7223 */ /* 0x000fca000000000e */
[----:B------:R0:W-:Y:S05]  /*4140*/  @P3 STG.E desc[UR38][R10.64+0x1a4], R77 ;  /* 0x0001a44d0a003986 */ /* 0x0001ea000c101926 */
[----:B------:R-:W-:Y:S05]  /*4150*/  @!P2 BRA `(.L_x_141) ;  /* 0x000000000004a947 */ /* 0x000fea0003800000 */
[----:B------:R0:W5:Y:S02]  /*4160*/  LDG.E.LTC128B R106, desc[UR38][R8.64+0x1a0] ;  /* 0x0001a026086a7981 */ /* 0x000164000c1e1920 */
.L_x_141:
[----:B------:R-:W-:Y:S05]  /*4170*/  BSYNC B1 ;  /* 0x0000000000017941 */ /* 0x000fea0003800000 */
.L_x_140:
        /* <DEDUP_REMOVED lines=8> */
.L_x_143:
[----:B------:R-:W-:Y:S05]  /*4200*/  BSYNC B1 ;  /* 0x0000000000017941 */ /* 0x000fea0003800000 */
.L_x_142:
        /* <DEDUP_REMOVED lines=8> */
.L_x_145:
[----:B------:R-:W-:Y:S05]  /*4290*/  BSYNC B1 ;  /* 0x0000000000017941 */ /* 0x000fea0003800000 */
.L_x_144:
[----:B-1---5:R-:W-:Y:S01]  /*42a0*/  FMUL R5, R106, R89 ;  /* 0x000000596a057220 */ /* 0x022fe20000400000 */
[----:B------:R-:W-:Y:S01]  /*42b0*/  ISETP.GT.AND P3, PT, R3, RZ, P0 ;  /* 0x000000ff0300720c */ /* 0x000fe20000764270 */
[----:B------:R-:W-:Y:S02]  /*42c0*/  BSSY B1, `(.L_x_146) ;  /* 0x0000005000017945 */ /* 0x000fe40003800000 */
[----:B------:R-:W-:-:S05]  /*42d0*/  FFMA R5, R80, R88, R5 ;  /* 0x0000005850057223 */ /* 0x000fca0000000005 */
[----:B------:R1:W-:Y:S05]  /*42e0*/  @P2 STG.E desc[UR38][R10.64+0x1c0], R5 ;  /* 0x0001c0050a002986 */ /* 0x0003ea000c101926 */
[----:B------:R-:W-:Y:S05]  /*42f0*/  @!P3 BRA `(.L_x_147) ;  /* 0x000000000004b947 */ /* 0x000fea0003800000 */
[----:B------:R0:W5:Y:S02]  /*4300*/  LDG.E.LTC128B R106, desc[UR38][R6.64+0x1c4] ;  /* 0x0001c426066a7981 */ /* 0x000164000c1e1920 */
.L_x_147:
[----:B------:R-:W-:Y:S05]  /*4310*/  BSYNC B1 ;  /* 0x0000000000017941 */ /* 0x000fea0003800000 */
.L_x_146:
[----:B-----5:R-:W-:Y:S01]  /*4320*/  FMUL R14, R106, R89 ;  /* 0x000000596a0e7220 */ /* 0x020fe20000400000 */
[----:B------:R-:W-:Y:S01]  /*4330*/  ISETP.GT.AND P2, PT, R3, 0x8, P1 ;  /* 0x000000080300780c */ /* 0x000fe20000f44270 */
[----:B------:R-:W-:Y:S02]  /*4340*/  BSSY B1, `(.L_x_148) ;  /* 0x0000005000017945 */ /* 0x000fe40003800000 */
[----:B------:R-:W-:-:S05]  /*4350*/  FFMA R81, R81, R88, R14 ;  /* 0x0000005851517223 */ /* 0x000fca000000000e */
[----:B------:R0:W-:Y:S05]  /*4360*/  @P3 STG.E desc[UR38][R10.64+0x1c4], R81 ;  /* 0x0001c4510a003986 */ /* 0x0001ea000c101926 */
[----:B------:R-:W-:Y:S05]  /*4370*/  @!P2 BRA `(.L_x_149) ;  /* 0x000000000004a947 */ /* 0x000fea0003800000 */
[----:B------:R0:W5:Y:S02]  /*4380*/  LDG.E.LTC128B R106, desc[UR38][R8.64+0x1c0] ;  /* 0x0001c026086a7981 */ /* 0x000164000c1e1920 */
.L_x_149:
[----:B------:R-:W-:Y:S05]  /*4390*/  BSYNC B1 ;  /* 0x0000000000017941 */ /* 0x000fea0003800000 */
.L_x_148:
        /* <DEDUP_REMOVED lines=8> */
.L_x_151:
[----:B------:R-:W-:Y:S05]  /*4420*/  BSYNC B1 ;  /* 0x0000000000017941 */ /* 0x000fea0003800000 */
.L_x_150:
[----:B-----5:R-:W-:Y:S01]  /*4430*/  FMUL R14, R106, R89 ;  /* 0x000000596a0e7220 */ /* 0x020fe20000400000 */
[----:B------:R-:W-:Y:S01]  /*4440*/  ISETP.GT.AND P0, PT, R4, 0x79, PT ;  /* 0x000000790400780c */ /* 0x000fe20003f04270 */
[----:B------:R-:W-:Y:S01]  /*4450*/  @P3 IMAD.MOV.U32 R4, RZ, RZ, R12 ;  /* 0x000000ffff043224 */ /* 0x000fe200078e000c */
[----:B------:R-:W-:Y:S01]  /*4460*/  ISETP.GT.AND P2, PT, R3, RZ, P1 ;  /* 0x000000ff0300720c */ /* 0x000fe20000f44270 */
[----:B------:R-:W-:Y:S01]  /*4470*/  FFMA R83, R83, R88, R14 ;  /* 0x0000005853537223 */ /* 0x000fe2000000000e */
[----:B-1----:R-:W-:Y:S01]  /*4480*/  @P3 IMAD.MOV.U32 R5, RZ, RZ, R13 ;  /* 0x000000ffff053224 */ /* 0x002fe200078e000d */
[----:B------:R-:W-:Y:S04]  /*4490*/  BSSY B1, `(.L_x_152) ;  /* 0x0000004000017945 */ /* 0x000fe80003800000 */
[----:B------:R1:W-:Y:S06]  /*44a0*/  @P3 STG.E desc[UR38][R4.64+0x1c4], R83 ;  /* 0x0001c45304003986 */ /* 0x0003ec000c101926 */
[----:B------:R-:W-:Y:S05]  /*44b0*/  @!P2 BRA `(.L_x_153) ;  /* 0x000000000004a947 */ /* 0x000fea0003800000 */
[----:B------:R0:W5:Y:S02]  /*44c0*/  LDG.E.LTC128B R106, desc[UR38][R6.64+0x1e0] ;  /* 0x0001e026066a7981 */ /* 0x000164000c1e1920 */
.L_x_153:
[----:B------:R-:W-:Y:S05]  /*44d0*/  BSYNC B1 ;  /* 0x0000000000017941 */ /* 0x000fea0003800000 */
.L_x_152:
[----:B-1---5:R-:W-:Y:S01]  /*44e0*/  FMUL R5, R106, R89 ;  /* 0x000000596a057220 */ /* 0x022fe20000400000 */
[----:B------:R-:W-:Y:S01]  /*44f0*/  @P2 IMAD.MOV.U32 R4, RZ, RZ, R10 ;  /* 0x000000ffff042224 */ /* 0x000fe200078e000a */
[----:B------:R-:W-:Y:S01]  /*4500*/  ISETP.GT.AND P3, PT, R3, RZ, P0 ;  /* 0x000000ff0300720c */ /* 0x000fe20000764270 */
[----:B------:R-:W-:Y:S01]  /*4510*/  BSSY B1, `(.L_x_154) ;  /* 0x0000006000017945 */ /* 0x000fe20003800000 */
[----:B------:R-:W-:Y:S01]  /*4520*/  FFMA R15, R84, R88, R5 ;  /* 0x00000058540f7223 */ /* 0x000fe20000000005 */
[----:B------:R-:W-:-:S05]  /*4530*/  @P2 IMAD.MOV.U32 R5, RZ, RZ, R11 ;  /* 0x000000ffff052224 */ /* 0x000fca00078e000b */
[----:B------:R1:W-:Y:S05]  /*4540*/  @P2 STG.E desc[UR38][R4.64+0x1e0], R15 ;  /* 0x0001e00f04002986 */ /* 0x0003ea000c101926 */
[----:B------:R-:W-:Y:S05]  /*4550*/  @!P3 BRA `(.L_x_155) ;  /* 0x000000000004b947 */ /* 0x000fea0003800000 */
[----:B------:R0:W5:Y:S02]  /*4560*/  LDG.E.LTC128B R106, desc[UR38][R6.64+0x1e4] ;  /* 0x0001e426066a7981 */ /* 0x000164000c1e1920 */
.L_x_155:
[----:B------:R-:W-:Y:S05]  /*4570*/  BSYNC B1 ;  /* 0x0000000000017941 */ /* 0x000fea0003800000 */
.L_x_154:
[----:B-1---5:R-:W-:Y:S01]  /*4580*/  FMUL R4, R106, R89 ;  /* 0x000000596a047220 */ /* 0x022fe20000400000 */
[----:B------:R-:W-:Y:S01]  /*4590*/  ISETP.GT.AND P1, PT, R3, 0x8, P1 ;  /* 0x000000080300780c */ /* 0x000fe20000f24270 */
[----:B------:R-:W-:Y:S02]  /*45a0*/  BSSY B1, `(.L_x_156) ;  /* 0x0000005000017945 */ /* 0x000fe40003800000 */
[----:B------:R-:W-:-:S05]  /*45b0*/  FFMA R85, R85, R88, R4 ;  /* 0x0000005855557223 */ /* 0x000fca0000000004 */
[----:B------:R1:W-:Y:S05]  /*45c0*/  @P3 STG.E desc[UR38][R10.64+0x1e4], R85 ;  /* 0x0001e4550a003986 */ /* 0x0003ea000c101926 */
[----:B------:R-:W-:Y:S05]  /*45d0*/  @!P1 BRA `(.L_x_157) ;  /* 0x0000000000049947 */ /* 0x000fea0003800000 */
[----:B------:R0:W5:Y:S02]  /*45e0*/  LDG.E.LTC128B R106, desc[UR38][R8.64+0x1e0] ;  /* 0x0001e026086a7981 */ /* 0x000164000c1e1920 */
.L_x_157:
[----:B------:R-:W-:Y:S05]  /*45f0*/  BSYNC B1 ;  /* 0x0000000000017941 */ /* 0x000fea0003800000 */
.L_x_156:
[----:B-----5:R-:W-:Y:S01]  /*4600*/  FMUL R5, R106, R89 ;  /* 0x000000596a057220 */ /* 0x020fe20000400000 */
[----:B------:R-:W-:Y:S01]  /*4610*/  @P1 IMAD.MOV.U32 R4, RZ, RZ, R12 ;  /* 0x000000ffff041224 */ /* 0x000fe200078e000c */
[----:B------:R-:W-:Y:S01]  /*4620*/  ISETP.GT.AND P0, PT, R3, 0x8, P0 ;  /* 0x000000080300780c */ /* 0x000fe20000704270 */
[----:B------:R-:W-:Y:S01]  /*4630*/  BSSY B1, `(.L_x_158) ;  /* 0x0000006000017945 */ /* 0x000fe20003800000 */
[----:B0---4-:R-:W-:Y:S01]  /*4640*/  FFMA R7, R86, R88, R5 ;  /* 0x0000005856077223 */ /* 0x011fe20000000005 */
[----:B------:R-:W-:-:S05]  /*4650*/  @P1 IMAD.MOV.U32 R5, RZ, RZ, R13 ;  /* 0x000000ffff051224 */ /* 0x000fca00078e000d */
[----:B------:R0:W-:Y:S05]  /*4660*/  @P1 STG.E desc[UR38][R4.64+0x1e0], R7 ;  /* 0x0001e00704001986 */ /* 0x0001ea000c101926 */
[----:B------:R-:W-:Y:S05]  /*4670*/  @!P0 BRA `(.L_x_159) ;  /* 0x0000000000048947 */ /* 0x000fea0003800000 */
[----:B------:R4:W5:Y:S02]  /*4680*/  LDG.E.LTC128B R106, desc[UR38][R8.64+0x1e4] ;  /* 0x0001e426086a7981 */ /* 0x000964000c1e1920 */
.L_x_159:
[----:B------:R-:W-:Y:S05]  /*4690*/  BSYNC B1 ;  /* 0x0000000000017941 */ /* 0x000fea0003800000 */
.L_x_158:
[----:B-----5:R-:W-:-:S04]  /*46a0*/  FMUL R106, R106, R89 ;  /* 0x000000596a6a7220 */ /* 0x020fc80000400000 */
[----:B------:R-:W-:Y:S01]  /*46b0*/  FFMA R87, R87, R88, R106 ;  /* 0x0000005857577223 */ /* 0x000fe2000000006a */
[----:B------:R-:W-:Y:S06]  /*46c0*/  @!P0 BRA `(.L_x_160) ;  /* 0x0000000c00c08947 */ /* 0x000fec0003800000 */
[----:B------:R0:W-:Y:S01]  /*46d0*/  STG.E desc[UR38][R12.64+0x1e4], R87 ;  /* 0x0001e4570c007986 */ /* 0x0001e2000c101926 */
[----:B------:R-:W-:Y:S05]  /*46e0*/  BRA `(.L_x_160) ;  /* 0x0000000c00b87947 */ /* 0x000fea0003800000 */
.L_x_35:
[----:B------:R-:W-:Y:S01]  /*46f0*/  ULDC.64 UR4, c[0x0][0x5c0] ;  /* 0x0001700000047ab9 */ /* 0x000fe20000000a00 */
[----:B------:R-:W-:Y:S01]  /*4700*/  ISETP.GT.AND P1, PT, R4, 0x1, PT ;  /* 0x000000010400780c */ /* 0x000fe20003f24270 */
[-C--:B------:R-:W-:Y:S01]  /*4710*/  FMUL R5, R24, R88.reuse ;  /* 0x0000005818057220 */ /* 0x080fe20000400000 */
[----:B------:R-:W-:Y:S01]  /*4720*/  LEA R6, P2, R104, UR4, 0x2 ;  /* 0x0000000468067c11 */ /* 0x000fe2000f8410ff */
[-C--:B------:R-:W-:Y:S01]  /*4730*/  FMUL R25, R25, R88.reuse ;  /* 0x0000005819197220 */ /* 0x080fe20000400000 */
[----:B------:R-:W-:Y:S01]  /*4740*/  ISETP.GT.AND P4, PT, R3, RZ, P1 ;  /* 0x000000ff0300720c */ /* 0x000fe20000f84270 */
[-C--:B------:R-:W-:Y:S01]  /*4750*/  FMUL R11, R26, R88.reuse ;  /* 0x000000581a0b7220 */ /* 0x080fe20000400000 */
[----:B------:R-:W-:Y:S01]  /*4760*/  LEA.HI.X R7, R104, UR5, R115, 0x2, P2 ;  /* 0x0000000568077c11 */ /* 0x000fe200090f1473 */
[-C--:B------:R-:W-:Y:S01]  /*4770*/  FMUL R27, R27, R88.reuse ;  /* 0x000000581b1b7220 */ /* 0x080fe20000400000 */
[----:B------:R-:W-:Y:S01]  /*4780*/  ISETP.GT.AND P2, PT, R3, 0x8, P0 ;  /* 0x000000080300780c */ /* 0x000fe20000744270 */
[----:B------:R-:W-:Y:S01]  /*4790*/  FMUL R29, R29, R88 ;  /* 0x000000581d1d7220 */ /* 0x000fe20000400000 */
[C---:B------:R-:W-:Y:S01]  /*47a0*/  SHF.L.U64.HI R9, R90.reuse, 0x2, R91 ;  /* 0x000000025a097819 */ /* 0x040fe2000001025b */
[----:B------:R0:W-:Y:S01]  /*47b0*/  @P3 STG.E desc[UR38][R6.64], R5 ;  /* 0x0000000506003986 */ /* 0x0001e2000c101926 */
[----:B------:R-:W-:Y:S01]  /*47c0*/  LEA R8, P3, R90, R6, 0x2 ;  /* 0x000000065a087211 */ /* 0x000fe200078610ff */
[-C--:B------:R-:W-:Y:S01]  /*47d0*/  FMUL R31, R31, R88.reuse ;  /* 0x000000581f1f7220 */ /* 0x080fe20000400000 */
[C---:B------:R-:W-:Y:S01]  /*47e0*/  ISETP.GT.AND P0, PT, R4.reuse, 0x8, PT ;  /* 0x000000080400780c */ /* 0x040fe20003f04270 */
[-C--:B------:R-:W-:Y:S01]  /*47f0*/  FMUL R33, R33, R88.reuse ;  /* 0x0000005821217220 */ /* 0x080fe20000400000 */
[----:B------:R-:W-:Y:S01]  /*4800*/  ISETP.GT.AND P1, PT, R3, 0x8, P1 ;  /* 0x000000080300780c */ /* 0x000fe20000f24270 */
[----:B------:R-:W-:Y:S01]  /*4810*/  IMAD.X R9, R9, 0x1, R7, P3 ;  /* 0x0000000109097824 */ /* 0x000fe200018e0607 */
[----:B------:R-:W-:Y:S01]  /*4820*/  ISETP.GT.AND P3, PT, R4, 0x9, PT ;  /* 0x000000090400780c */ /* 0x000fe20003f64270 */
[----:B------:R-:W-:Y:S01]  /*4830*/  @P4 STG.E desc[UR38][R6.64+0x4], R25 ;  /* 0x0000041906004986 */ /* 0x000fe2000c101926 */
[----:B------:R-:W-:Y:S01]  /*4840*/  ISETP.GT.AND P4, PT, R3, RZ, P0 ;  /* 0x000000ff0300720c */ /* 0x000fe20000784270 */
[-C--:B------:R-:W-:Y:S01]  /*4850*/  FMUL R35, R35, R88.reuse ;  /* 0x0000005823237220 */ /* 0x080fe20000400000 */
[C---:B------:R-:W-:Y:S01]  /*4860*/  ISETP.GT.AND P0, PT, R3.reuse, 0x8, P0 ;  /* 0x000000080300780c */ /* 0x040fe20000704270 */
[----:B------:R1:W-:Y:S01]  /*4870*/  @P2 STG.E desc[UR38][R8.64], R11 ;  /* 0x0000000b08002986 */ /* 0x0003e2000c101926 */
[C---:B------:R-:W-:Y:S01]  /*4880*/  ISETP.GT.AND P2, PT, R3.reuse, RZ, P3 ;  /* 0x000000ff0300720c */ /* 0x040fe20001f44270 */
[-C--:B0-----:R-:W-:Y:S01]  /*4890*/  FMUL R5, R28, R88.reuse ;  /* 0x000000581c057220 */ /* 0x081fe20000400000 */
[----:B------:R-:W-:Y:S01]  /*48a0*/  ISETP.GT.AND P3, PT, R3, 0x8, P3 ;  /* 0x000000080300780c */ /* 0x000fe20001f64270 */
[-C--:B------:R-:W-:Y:S01]  /*48b0*/  FMUL R37, R37, R88.reuse ;  /* 0x0000005825257220 */ /* 0x080fe20000400000 */
[-C--:B------:R-:W-:Y:S01]  /*48c0*/  FMUL R39, R39, R88.reuse ;  /* 0x0000005827277220 */ /* 0x080fe20000400000 */
[----:B------:R-:W-:Y:S01]  /*48d0*/  @P1 STG.E desc[UR38][R8.64+0x4], R27 ;  /* 0x0000041b08001986 */ /* 0x000fe2000c101926 */
[----:B------:R-:W-:Y:S01]  /*48e0*/  ISETP.GT.AND P1, PT, R4, 0x10, PT ;  /* 0x000000100400780c */ /* 0x000fe20003f24270 */
[-C--:B------:R-:W-:Y:S01]  /*48f0*/  FMUL R41, R41, R88.reuse ;  /* 0x0000005829297220 */ /* 0x080fe20000400000 */
[-C--:B------:R-:W-:Y:S01]  /*4900*/  FMUL R43, R43, R88.reuse ;  /* 0x000000582b2b7220 */ /* 0x080fe20000400000 */
[----:B------:R0:W-:Y:S01]  /*4910*/  @P4 STG.E desc[UR38][R6.64+0x20], R5 ;  /* 0x0000200506004986 */ /* 0x0001e2000c101926 */
[C---:B------:R-:W-:Y:S01]  /*4920*/  ISETP.GT.AND P4, PT, R3.reuse, RZ, P1 ;  /* 0x000000ff0300720c */ /* 0x040fe20000f84270 */
[-C--:B-1----:R-:W-:Y:S01]  /*4930*/  FMUL R11, R30, R88.reuse ;  /* 0x000000581e0b7220 */ /* 0x082fe20000400000 */
[----:B------:R-:W-:Y:S01]  /*4940*/  ISETP.GT.AND P1, PT, R3, 0x8, P1 ;  /* 0x000000080300780c */ /* 0x000fe20000f24270 */
[----:B------:R-:W-:Y:S01]  /*4950*/  @P2 STG.E desc[UR38][R6.64+0x24], R29 ;  /* 0x0000241d06002986 */ /* 0x000fe2000c101926 */
[----:B------:R-:W-:Y:S01]  /*4960*/  ISETP.GT.AND P2, PT, R4, 0x11, PT ;  /* 0x000000110400780c */ /* 0x000fe20003f44270 */
[-C--:B------:R-:W-:Y:S01]  /*4970*/  FMUL R45, R45, R88.reuse ;  /* 0x000000582d2d7220 */ /* 0x080fe20000400000 */
[-C--:B------:R-:W-:Y:S01]  /*4980*/  FMUL R47, R47, R88.reuse ;  /* 0x000000582f2f7220 */ /* 0x080fe20000400000 */
[----:B------:R1:W-:Y:S01]  /*4990*/  @P0 STG.E desc[UR38][R8.64+0x20], R11 ;  /* 0x0000200b08000986 */ /* 0x0003e2000c101926 */
[----:B------:R-:W-:Y:S01]  /*49a0*/  ISETP.GT.AND P0, PT, R3, RZ, P2 ;  /* 0x000000ff0300720c */ /* 0x000fe20001704270 */
[-C--:B------:R-:W-:Y:S01]  /*49b0*/  FMUL R49, R49, R88.reuse ;  /* 0x0000005831317220 */ /* 0x080fe20000400000 */
[----:B------:R-:W-:Y:S01]  /*49c0*/  ISETP.GT.AND P2, PT, R3, 0x8, P2 ;  /* 0x000000080300780c */ /* 0x000fe20001744270 */
[-C--:B0-----:R-:W-:Y:S01]  /*49d0*/  FMUL R5, R32, R88.reuse ;  /* 0x0000005820057220 */ /* 0x081fe20000400000 */
[----:B------:R-:W-:Y:S01]  /*49e0*/  @P3 STG.E desc[UR38][R8.64+0x24], R31 ;  /* 0x0000241f08003986 */ /* 0x000fe2000c101926 */
[----:B------:R-:W-:Y:S01]  /*49f0*/  ISETP.GT.AND P3, PT, R4, 0x18, PT ;  /* 0x000000180400780c */ /* 0x000fe20003f64270 */
[-C--:B------:R-:W-:Y:S01]  /*4a00*/  FMUL R51, R51, R88.reuse ;  /* 0x0000005833337220 */ /* 0x080fe20000400000 */
[-C--:B------:R-:W-:Y:S01]  /*4a10*/  FMUL R53, R53, R88.reuse ;  /* 0x0000005835357220 */ /* 0x080fe20000400000 */
[----:B------:R0:W-:Y:S01]  /*4a20*/  @P4 STG.E desc[UR38][R6.64+0x40], R5 ;  /* 0x0000400506004986 */ /* 0x0001e2000c101926 */
[----:B------:R-:W-:Y:S01]  /*4a30*/  ISETP.GT.AND P4, PT, R3, RZ, P3 ;  /* 0x000000ff0300720c */ /* 0x000fe20001f84270 */
[-C--:B------:R-:W-:Y:S01]  /*4a40*/  FMUL R55, R55, R88.reuse ;  /* 0x0000005837377220 */ /* 0x080fe20000400000 */
        /* <DEDUP_REMOVED lines=9> */
[-C--:B0-----:R-:W-:Y:S01]  /*4ae0*/  FMUL R5, R36, R88.reuse ;  /* 0x0000005824057220 */ /* 0x081fe20000400000 */
[----:B------:R-:W-:Y:S01]  /*4af0*/  @P2 STG.E desc[UR38][R8.64+0x44], R35 ;  /* 0x0000442308002986 */ /* 0x000fe2000c101926 */
[----:B------:R-:W-:Y:S01]  /*4b00*/  ISETP.GT.AND P2, PT, R4, 0x20, PT ;  /* 0x000000200400780c */ /* 0x000fe20003f44270 */
[-C--:B------:R-:W-:Y:S01]  /*4b10*/  FMUL R63, R63, R88.reuse ;  /* 0x000000583f3f7220 */ /* 0x080fe20000400000 */
[C---:B------:R-:W-:Y:S01]  /*4b20*/  ISETP.GT.AND P0, PT, R3.reuse, 0x8, P0 ;  /* 0x000000080300780c */ /* 0x040fe20000704270 */
[----:B------:R0:W-:Y:S01]  /*4b30*/  @P4 STG.E desc[UR38][R6.64+0x60], R5 ;  /* 0x0000600506004986 */ /* 0x0001e2000c101926 */
[----:B------:R-:W-:Y:S01]  /*4b40*/  ISETP.GT.AND P4, PT, R3, RZ, P2 ;  /* 0x000000ff0300720c */ /* 0x000fe20001784270 */
[-C--:B------:R-:W-:Y:S01]  /*4b50*/  FMUL R65, R65, R88.reuse ;  /* 0x0000005841417220 */ /* 0x080fe20000400000 */
[----:B------:R-:W-:Y:S01]  /*4b60*/  ISETP.GT.AND P2, PT, R3, 0x8, P2 ;  /* 0x000000080300780c */ /* 0x000fe20001744270 */
[-C--:B-1----:R-:W-:Y:S01]  /*4b70*/  FMUL R11, R38, R88.reuse ;  /* 0x00000058260b7220 */ /* 0x082fe20000400000 */
[-C--:B------:R-:W-:Y:S01]  /*4b80*/  FMUL R67, R67, R88.reuse ;  /* 0x0000005843437220 */ /* 0x080fe20000400000 */
[----:B------:R-:W-:Y:S01]  /*4b90*/  @P1 STG.E desc[UR38][R6.64+0x64], R37 ;  /* 0x0000642506001986 */ /* 0x000fe2000c101926 */
[----:B------:R-:W-:Y:S01]  /*4ba0*/  ISETP.GT.AND P1, PT, R4, 0x21, PT ;  /* 0x000000210400780c */ /* 0x000fe20003f24270 */
[-C--:B------:R-:W-:Y:S01]  /*4bb0*/  FMUL R69, R69, R88.reuse ;  /* 0x0000005845457220 */ /* 0x080fe20000400000 */
[-C--:B------:R-:W-:Y:S01]  /*4bc0*/  FMUL R71, R71, R88.reuse ;  /* 0x0000005847477220 */ /* 0x080fe20000400000 */
[----:B------:R1:W-:Y:S01]  /*4bd0*/  @P3 STG.E desc[UR38][R8.64+0x60], R11 ;  /* 0x0000600b08003986 */ /* 0x0003e2000c101926 */
[C---:B------:R-:W-:Y:S01]  /*4be0*/  ISETP.GT.AND P3, PT, R3.reuse, RZ, P1 ;  /* 0x000000ff0300720c */ /* 0x040fe20000f64270 */
[-C--:B0-----:R-:W-:Y:S01]  /*4bf0*/  FMUL R5, R40, R88.reuse ;  /* 0x0000005828057220 */ /* 0x081fe20000400000 */
        /* <DEDUP_REMOVED lines=27> */
[----:B-1----:R-:W-:-:S02]  /*4db0*/  FMUL R11, R46, R88 ;  /* 0x000000582e0b7220 */ /* 0x002fc40000400000 */
[----:B------:R-:W-:Y:S01]  /*4dc0*/  @P2 STG.E desc[UR38][R6.64+0xa4], R45 ;  /* 0x0000a42d06002986 */ /* 0x000fe2000c101926 */
[----:B------:R-:W-:-:S03]  /*4dd0*/  ISETP.GT.AND P2, PT, R4, 0x31, PT ;  /* 0x000000310400780c */ /* 0x000fc60003f44270 */
[----:B------:R1:W-:Y:S01]  /*4de0*/  @P0 STG.E desc[UR38][R8.64+0xa0], R11 ;  /* 0x0000a00b08000986 */ /* 0x0003e2000c101926 */
[C---:B------:R-:W-:Y:S01]  /*4df0*/  ISETP.GT.AND P0, PT, R3.reuse, RZ, P2 ;  /* 0x000000ff0300720c */ /* 0x040fe20001704270 */
[----:B0-----:R-:W-:Y:S01]  /*4e00*/  FMUL R5, R48, R88 ;  /* 0x0000005830057220 */ /* 0x001fe20000400000 */
[----:B------:R-:W-:Y:S01]  /*4e10*/  ISETP.GT.AND P2, PT, R3, 0x8, P2 ;  /* 0x000000080300780c */ /* 0x000fe20001744270 */
[----:B------:R-:W-:Y:S01]  /*4e20*/  @P3 STG.E desc[UR38][R8.64+0xa4], R47 ;  /* 0x0000a42f08003986 */ /* 0x000fe2000c101926 */
[----:B------:R-:W-:-:S03]  /*4e30*/  ISETP.GT.AND P3, PT, R4, 0x38, PT ;  /* 0x000000380400780c */ /* 0x000fc60003f64270 */
[----:B------:R0:W-:Y:S01]  /*4e40*/  @P4 STG.E desc[UR38][R6.64+0xc0], R5 ;  /* 0x0000c00506004986 */ /* 0x0001e2000c101926 */
[C---:B------:R-:W-:Y:S02]  /*4e50*/  ISETP.GT.AND P4, PT, R3.reuse, RZ, P3 ;  /* 0x000000ff0300720c */ /* 0x040fe40001f84270 */
[----:B------:R-:W-:Y:S01]  /*4e60*/  ISETP.GT.AND P3, PT, R3, 0x8, P3 ;  /* 0x000000080300780c */ /* 0x000fe20001f64270 */
[----:B-1----:R-:W-:Y:S02]  /*4e70*/  FMUL R11, R50, R88 ;  /* 0x00000058320b7220 */ /* 0x002fe40000400000 */
        /* <DEDUP_REMOVED lines=93> */
[----:B------:R-:W-:Y:S01]  /*5450*/  ISETP.GT.AND P4, PT, R4, 0x78, PT ;  /* 0x000000780400780c */ /* 0x000fe20003f84270 */
[----:B-1----:R-:W-:-:S04]  /*5460*/  FMUL R11, R82, R88 ;  /* 0x00000058520b7220 */ /* 0x002fc80000400000 */
[----:B------:R-:W-:Y:S02]  /*5470*/  @P0 IMAD.MOV.U32 R4, RZ, RZ, R6 ;  /* 0x000000ffff040224 */ /* 0x000fe400078e0006 */
[----:B0-----:R-:W-:-:S05]  /*5480*/  @P0 IMAD.MOV.U32 R5, RZ, RZ, R7 ;  /* 0x000000ffff050224 */ /* 0x001fca00078e0007 */
[----:B------:R0:W-:Y:S01]  /*5490*/  @P0 STG.E desc[UR38][R4.64+0x1c4], R81 ;  /* 0x0001c45104000986 */ /* 0x0001e2000c101926 */
[C---:B------:R-:W-:Y:S02]  /*54a0*/  ISETP.GT.AND P0, PT, R3.reuse, RZ, P4 ;  /* 0x000000ff0300720c */ /* 0x040fe40002704270 */
[----:B------:R-:W-:Y:S01]  /*54b0*/  ISETP.GT.AND P4, PT, R3, 0x8, P4 ;  /* 0x000000080300780c */ /* 0x000fe20002784270 */
[----:B0-----:R-:W-:Y:S02]  /*54c0*/  @P1 IMAD.MOV.U32 R4, RZ, RZ, R8 ;  /* 0x000000ffff041224 */ /* 0x001fe400078e0008 */
[----:B------:R-:W-:-:S05]  /*54d0*/  @P1 IMAD.MOV.U32 R5, RZ, RZ, R9 ;  /* 0x000000ffff051224 */ /* 0x000fca00078e0009 */
[----:B------:R0:W-:Y:S01]  /*54e0*/  @P1 STG.E desc[UR38][R4.64+0x1c0], R11 ;  /* 0x0001c00b04001986 */ /* 0x0001e2000c101926 */
[C---:B------:R-:W-:Y:S02]  /*54f0*/  ISETP.GT.AND P1, PT, R3.reuse, RZ, P3 ;  /* 0x000000ff0300720c */ /* 0x040fe40001f24270 */
[----:B------:R-:W-:Y:S01]  /*5500*/  ISETP.GT.AND P3, PT, R3, 0x8, P3 ;  /* 0x000000080300780c */ /* 0x000fe20001f64270 */
[----:B------:R-:W-:Y:S01]  /*5510*/  FMUL R3, R84, R88 ;  /* 0x0000005854037220 */ /* 0x000fe20000400000 */
[----:B0-----:R-:W-:Y:S02]  /*5520*/  @P2 IMAD.MOV.U32 R4, RZ, RZ, R8 ;  /* 0x000000ffff042224 */ /* 0x001fe400078e0008 */
[----:B------:R-:W-:-:S05]  /*5530*/  @P2 IMAD.MOV.U32 R5, RZ, RZ, R9 ;  /* 0x000000ffff052224 */ /* 0x000fca00078e0009 */
[----:B------:R0:W-:Y:S02]  /*5540*/  @P2 STG.E desc[UR38][R4.64+0x1c4], R83 ;  /* 0x0001c45304002986 */ /* 0x0001e4000c101926 */
[----:B0-----:R-:W-:Y:S02]  /*5550*/  @P0 IMAD.MOV.U32 R4, RZ, RZ, R6 ;  /* 0x000000ffff040224 */ /* 0x001fe400078e0006 */
[----:B------:R-:W-:-:S05]  /*5560*/  @P0 IMAD.MOV.U32 R5, RZ, RZ, R7 ;  /* 0x000000ffff050224 */ /* 0x000fca00078e0007 */
[----:B------:R0:W-:Y:S04]  /*5570*/  @P0 STG.E desc[UR38][R4.64+0x1e0], R3 ;  /* 0x0001e00304000986 */ /* 0x0001e8000c101926 */
[----:B------:R1:W-:Y:S01]  /*5580*/  @P1 STG.E desc[UR38][R6.64+0x1e4], R85 ;  /* 0x0001e45506001986 */ /* 0x0003e2000c101926 */
[----:B0-----:R-:W-:Y:S02]  /*5590*/  @P4 IMAD.MOV.U32 R4, RZ, RZ, R8 ;  /* 0x000000ffff044224 */ /* 0x001fe400078e0008 */
[----:B------:R-:W-:-:S05]  /*55a0*/  @P4 IMAD.MOV.U32 R5, RZ, RZ, R9 ;  /* 0x000000ffff054224 */ /* 0x000fca00078e0009 */
[----:B------:R1:W-:Y:S04]  /*55b0*/  @P4 STG.E desc[UR38][R4.64+0x1e0], R13 ;  /* 0x0001e00d04004986 */ /* 0x0003e8000c101926 */
[----:B------:R1:W-:Y:S02]  /*55c0*/  @P3 STG.E desc[UR38][R8.64+0x1e4], R87 ;  /* 0x0001e45708003986 */ /* 0x0003e4000c101926 */
.L_x_160:
[----:B------:R-:W-:Y:S05]  /*55d0*/  BSYNC B0 ;  /* 0x0000000000007941 */ /* 0x000fea0003800000 */
.L_x_34:
[----:B------:R-:W-:Y:S01]  /*55e0*/  IADD3 R16, P0, R16, UR36, RZ ;  /* 0x0000002410107c10 */ /* 0x000fe2000ff1e0ff */
[----:B------:R-:W-:Y:S01]  /*55f0*/  ULDC.64 UR4, c[0x0][0x650] ;  /* 0x0001940000047ab9 */ /* 0x000fe20000000a00 */
[----:B------:R-:W-:Y:S01]  /*5600*/  PRMT R3, RZ, 0x7610, R3 ;  /* 0x00007610ff037816 */ /* 0x000fe20000000003 */
[----:B------:R-:W-:Y:S01]  /*5610*/  IMAD.MOV.U32 R100, RZ, RZ, -0x1 ;  /* 0xffffffffff647424 */ /* 0x000fe200078e00ff */
[----:B------:R-:W-:Y:S01]  /*5620*/  IADD3.X R17, R17, UR42, RZ, P0, !PT ;  /* 0x0000002a11117c10 */ /* 0x000fe200087fe4ff */
[----:B------:R-:W-:Y:S01]  /*5630*/  IMAD.MOV.U32 R99, RZ, RZ, -0x1 ;  /* 0xffffffffff637424 */ /* 0x000fe200078e00ff */
[----:B------:R-:W-:-:S04]  /*5640*/  ISETP.GE.U32.AND P0, PT, R16, UR4, PT ;  /* 0x0000000410007c0c */ /* 0x000fc8000bf06070 */
[----:B------:R-:W-:-:S13]  /*5650*/  ISETP.GE.U32.AND.EX P0, PT, R17, UR5, PT, P0 ;  /* 0x0000000511007c0c */ /* 0x000fda000bf06100 */
[----:B------:R-:W-:Y:S05]  /*5660*/  @P0 BRA `(.L_x_161) ;  /* 0x00000004004c0947 */ /* 0x000fea0003800000 */
[----:B-1----:R-:W1:Y:S01]  /*5670*/  LDC.64 R10, c[0x0][0x628] ;  /* 0x00018a00ff0a7b82 */ /* 0x002e620000000a00 */
[----:B0--3--:R-:W0:Y:S01]  /*5680*/  S2R R12, SR_CTAID.X ;  /* 0x00000000000c7919 */ /* 0x009e220000002500 */
[----:B--2-4-:R-:W-:Y:S02]  /*5690*/  IMAD.MOV.U32 R8, RZ, RZ, R16 ;  /* 0x000000ffff087224 */ /* 0x014fe400078e0010 */
[----:B------:R-:W-:Y:S01]  /*56a0*/  IMAD.MOV.U32 R9, RZ, RZ, R17 ;  /* 0x000000ffff097224 */ /* 0x000fe200078e0011 */
[----:B------:R-:W2:Y:S03]  /*56b0*/  S2R R20, SR_CTAID.Y ;  /* 0x0000000000147919 */ /* 0x000ea60000002600 */
[----:B------:R-:W3:Y:S08]  /*56c0*/  LDC R0, c[0x0][0x630] ;  /* 0x00018c00ff007b82 */ /* 0x000ef00000000800 */
[----:B------:R-:W4:Y:S01]  /*56d0*/  LDC.64 R14, c[0x0][0x620] ;  /* 0x00018800ff0e7b82 */ /* 0x000f220000000a00 */
[----:B-1----:R-:W-:-:S04]  /*56e0*/  ISETP.NE.U32.AND P0, PT, R10, RZ, PT ;  /* 0x000000ff0a00720c */ /* 0x002fc80003f05070 */
[----:B------:R-:W-:-:S13]  /*56f0*/  ISETP.NE.AND.EX P0, PT, R11, RZ, PT, P0 ;  /* 0x000000ff0b00720c */ /* 0x000fda0003f05300 */
[----:B0-234-:R-:W-:Y:S05]  /*5700*/  @!P0 BRA `(.L_x_162) ;  /* 0x0000000000288947 */ /* 0x01dfea0003800000 */
        /* <DEDUP_REMOVED lines=10> */
.L_x_162:
[-CC-:B------:R-:W-:Y:S01]  /*57b0*/  SHF.R.U64 R99, R8, R0.reuse, R9.reuse ;  /* 0x0000000008637219 */ /* 0x180fe20000001209 */
[----:B------:R-:W0:Y:S01]  /*57c0*/  LDC.64 R26, c[0x0][0x640] ;  /* 0x00019000ff1a7b82 */ /* 0x000e220000000a00 */
[----:B------:R-:W-:Y:S01]  /*57d0*/  SHF.R.U32.HI R0, RZ, R0, R9 ;  /* 0x00000000ff007219 */ /* 0x000fe20000011609 */
[----:B------:R-:W-:Y:S01]  /*57e0*/  ULDC UR4, c[0x0][0x150] ;  /* 0x0000540000047ab9 */ /* 0x000fe20000000800 */
[----:B------:R-:W-:Y:S02]  /*57f0*/  IADD3 R3, P0, RZ, -R99, RZ ;  /* 0x80000063ff037210 */ /* 0x000fe40007f1e0ff */
[----:B------:R-:W-:-:S03]  /*5800*/  I2FP.F32.U32 R7, R12 ;  /* 0x0000000c00077245 */ /* 0x000fc60000201000 */
[----:B------:R-:W1:Y:S01]  /*5810*/  LDC R6, c[0x0][0x618] ;  /* 0x00018600ff067b82 */ /* 0x000e620000000800 */
[----:B------:R-:W-:Y:S02]  /*5820*/  IMAD.X R5, RZ, RZ, ~R0, P0 ;  /* 0x000000ffff057224 */ /* 0x000fe400000e0e00 */
[----:B------:R-:W-:Y:S01]  /*5830*/  FMUL R7, R7, UR4 ;  /* 0x0000000407077c20 */ /* 0x000fe20008400000 */
[----:B------:R-:W-:Y:S01]  /*5840*/  ULDC UR4, c[0x0][0x154] ;  /* 0x0000550000047ab9 */ /* 0x000fe20000000800 */
[-C--:B------:R-:W-:Y:S02]  /*5850*/  IMAD R0, R5, R14.reuse, RZ ;  /* 0x0000000e05007224 */ /* 0x080fe400078e02ff */
[C---:B------:R-:W-:Y:S01]  /*5860*/  IMAD.WIDE.U32 R4, R3.reuse, R14, R16 ;  /* 0x0000000e03047225 */ /* 0x040fe200078e0010 */
[----:B------:R-:W2:Y:S01]  /*5870*/  LDC R11, c[0x0][0x608] ;  /* 0x00018200ff0b7b82 */ /* 0x000ea20000000800 */
[----:B------:R-:W3:Y:S02]  /*5880*/  F2I.U32.TRUNC.NTZ R7, R7 ;  /* 0x0000000700077305 */ /* 0x000ee4000020f000 */
[----:B------:R-:W-:-:S04]  /*5890*/  IMAD R3, R3, R15, R0 ;  /* 0x0000000f03037224 */ /* 0x000fc800078e0200 */
[----:B------:R-:W-:Y:S01]  /*58a0*/  IMAD.IADD R3, R5, 0x1, R3 ;  /* 0x0000000105037824 */ /* 0x000fe200078e0203 */
[----:B------:R-:W4:Y:S01]  /*58b0*/  LDC R8, c[0x0][0x658] ;  /* 0x00019600ff087b82 */ /* 0x000f220000000800 */
[----:B------:R-:W-:Y:S02]  /*58c0*/  I2FP.F32.U32 R5, R20 ;  /* 0x0000001400057245 */ /* 0x000fe40000201000 */
[----:B0-----:R-:W-:-:S04]  /*58d0*/  ISETP.NE.U32.AND P0, PT, R26, RZ, PT ;  /* 0x000000ff1a00720c */ /* 0x001fc80003f05070 */
[----:B------:R-:W-:Y:S01]  /*58e0*/  ISETP.NE.AND.EX P0, PT, R27, RZ, PT, P0 ;  /* 0x000000ff1b00720c */ /* 0x000fe20003f05300 */
[----:B------:R-:W0:Y:S01]  /*58f0*/  LDC R9, c[0x0][0x144] ;  /* 0x00005100ff097b82 */ /* 0x000e220000000800 */
[-C--:B-1----:R-:W-:Y:S01]  /*5900*/  SHF.R.U64 R13, R4, R6.reuse, R3 ;  /* 0x00000006040d7219 */ /* 0x082fe20000001203 */
[----:B---3--:R-:W-:Y:S01]  /*5910*/  IMAD.MOV R7, RZ, RZ, -R7 ;  /* 0x000000ffff077224 */ /* 0x008fe200078e0a07 */
[----:B------:R-:W-:Y:S01]  /*5920*/  SHF.R.U32.HI R0, RZ, R6, R3 ;  /* 0x00000006ff007219 */ /* 0x000fe20000011603 */
[----:B------:R-:W-:-:S04]  /*5930*/  FMUL R6, R5, UR4 ;  /* 0x0000000405067c20 */ /* 0x000fc80008400000 */
[----:B------:R-:W1:Y:S01]  /*5940*/  LDC R21, c[0x0][0x148] ;  /* 0x00005200ff157b82 */ /* 0x000e620000000800 */
[----:B------:R3:W0:Y:S01]  /*5950*/  F2I.U32.TRUNC.NTZ R14, R6 ;  /* 0x00000006000e7305 */ /* 0x000622000020f000 */
[-CC-:B--2---:R-:W-:Y:S02]  /*5960*/  SHF.R.U64 R10, R13, R11.reuse, R0.reuse ;  /* 0x0000000b0d0a7219 */ /* 0x184fe40000001200 */
[----:B------:R-:W-:-:S04]  /*5970*/  SHF.R.U32.HI R3, RZ, R11, R0 ;  /* 0x0000000bff037219 */ /* 0x000fc80000011600 */
[----:B------:R-:W2:Y:S01]  /*5980*/  LDC R24, c[0x0][0x648] ;  /* 0x00019200ff187b82 */ /* 0x000ea20000000800 */
[-CC-:B----4-:R-:W-:Y:S02]  /*5990*/  SHF.R.U64 R15, R10, R8.reuse, R3.reuse ;  /* 0x000000080a0f7219 */ /* 0x190fe40000001203 */
[----:B------:R-:W-:-:S03]  /*59a0*/  SHF.R.U32.HI R5, RZ, R8, R3 ;  /* 0x00000008ff057219 */ /* 0x000fc60000011603 */
[----:B------:R-:W-:Y:S02]  /*59b0*/  IMAD.MOV.U32 R4, RZ, RZ, R15 ;  /* 0x000000ffff047224 */ /* 0x000fe400078e000f */
[----:B------:R-:W4:Y:S01]  /*59c0*/  LDC R28, c[0x0][0x638] ;  /* 0x00018e00ff1c7b82 */ /* 0x000f220000000800 */
[----:B0-----:R-:W-:-:S07]  /*59d0*/  IMAD R25, R9, R7, R12 ;  /* 0x0000000709197224 */ /* 0x001fce00078e020c */
[----:B------:R-:W0:Y:S08]  /*59e0*/  LDC R29, c[0x0][0x610] ;  /* 0x00018400ff1d7b82 */ /* 0x000e300000000800 */
[----:B------:R-:W0:Y:S01]  /*59f0*/  LDC R30, c[0x0][0x600] ;  /* 0x00018000ff1e7b82 */ /* 0x000e220000000800 */
[----:B-1-3--:R-:W-:Y:S05]  /*5a00*/  @!P0 BRA `(.L_x_163) ;  /* 0x0000000000288947 */ /* 0x00afea0003800000 */
[----:B------:R-:W1:Y:S02]  /*5a10*/  LDC R0, c[0x0][0x64c] ;  /* 0x00019300ff007b82 */ /* 0x000e640000000800 */
[----:B-1----:R-:W-:-:S05]  /*5a20*/  IADD3 R3, P0, R15, R0, RZ ;  /* 0x000000000f037210 */ /* 0x002fca0007f1e0ff */
        /* <DEDUP_REMOVED lines=8> */
.L_x_163:
[----:B------:R-:W-:Y:S01]  /*5ab0*/  ISETP.NE.AND P0, PT, R2, 0x1, PT ;  /* 0x000000010200780c */ /* 0x000fe20003f05270 */
[----:B------:R-:W-:Y:S01]  /*5ac0*/  IMAD.MOV R14, RZ, RZ, -R14 ;  /* 0x000000ffff0e7224 */ /* 0x000fe200078e0a0e */
[----:B--2---:R-:W-:Y:S02]  /*5ad0*/  SHF.R.U64 R0, R4, R24, R5 ;  /* 0x0000001804007219 */ /* 0x004fe40000001205 */
[----:B------:R-:W-:Y:S02]  /*5ae0*/  LOP3.LUT R3, R10, R97, RZ, 0xc0, !PT ;  /* 0x000000610a037212 */ /* 0x000fe400078ec0ff */
[----:B------:R-:W-:Y:S01]  /*5af0*/  LOP3.LUT R6, R13, R96, RZ, 0xc0, !PT ;  /* 0x000000600d067212 */ /* 0x000fe200078ec0ff */
[----:B------:R-:W-:Y:S02]  /*5b00*/  IMAD.MOV R4, RZ, RZ, -R0 ;  /* 0x000000ffff047224 */ /* 0x000fe400078e0a00 */
[----:B------:R-:W-:Y:S02]  /*5b10*/  IMAD R0, R92, R0, R3 ;  /* 0x000000005c007224 */ /* 0x000fe400078e0203 */
[----:B----4-:R-:W-:-:S02]  /*5b20*/  IMAD R3, R4, R28, R15 ;  /* 0x0000001c04037224 */ /* 0x010fc400078e020f */
[----:B------:R-:W-:Y:S02]  /*5b30*/  @P0 IMAD R25, R21, R14, R20 ;  /* 0x0000000e15190224 */ /* 0x000fe400078e0214 */
[----:B0-----:R-:W-:Y:S02]  /*5b40*/  IMAD R5, R3, R30, R6 ;  /* 0x0000001e03057224 */ /* 0x001fe400078e0206 */
[----:B------:R-:W-:Y:S02]  /*5b50*/  IMAD R0, R0, R29, R25 ;  /* 0x0000001d00007224 */ /* 0x000fe400078e0219 */
[----:B------:R-:W-:-:S03]  /*5b60*/  IMAD.MOV.U32 R4, RZ, RZ, 0x1 ;  /* 0x00000001ff047424 */ /* 0x000fc600078e00ff */
[----:B------:R-:W-:Y:S02]  /*5b70*/  SEL R100, R5, R0, !P0 ;  /* 0x0000000005647207 */ /* 0x000fe40004000000 */
[----:B------:R-:W-:Y:S02]  /*5b80*/  PRMT R3, R4, 0x7610, R3 ;  /* 0x0000761004037816 */ /* 0x000fe40000000003 */
[----:B------:R-:W-:-:S07]  /*5b90*/  SEL R0, R0, R5, !P0 ;  /* 0x0000000500007207 */ /* 0x000fce0004000000 */
.L_x_161:
[----:B------:R-:W-:Y:S01]  /*5ba0*/  UIMAD.WIDE.U32 UR4, UR41, 0x24924925, URZ ;  /* 0x24924925290478a5 */ /* 0x000fe2000f8e003f */
[----:B------:R-:W-:Y:S01]  /*5bb0*/  LOP3.LUT P0, RZ, R3, 0xff, RZ, 0xc0, !PT ;  /* 0x000000ff03ff7812 */ /* 0x000fe2000780c0ff */
[----:B------:R-:W-:Y:S02]  /*5bc0*/  IMAD.MOV.U32 R101, RZ, RZ, R0 ;  /* 0x000000ffff657224 */ /* 0x000fe400078e0000 */
[----:B------:R-:W-:-:S04]  /*5bd0*/  UIADD3 UR4, UR41, -UR5, URZ ;  /* 0x8000000529047290 */ /* 0x000fc8000fffe03f */
[----:B------:R-:W-:-:S04]  /*5be0*/  ULEA.HI UR4, UR4, UR5, URZ, 0x1f ;  /* 0x0000000504047291 */ /* 0x000fc8000f8ff83f */
[----:B------:R-:W-:-:S04]  /*5bf0*/  USHF.R.U32.HI UR4, URZ, 0x2, UR4 ;  /* 0x000000023f047899 */ /* 0x000fc80008011604 */
[----:B------:R-:W-:Y:S01]  /*5c00*/  UIMAD UR41, UR4, -0x7, UR41 ;  /* 0xfffffff9042978a4 */ /* 0x000fe2000f8e0229 */
[----:B------:R-:W-:Y:S11]  /*5c10*/  @P0 BRA `(.L_x_164) ;  /* 0xffffffb800140947 */ /* 0x000ff6000383ffff */
[----:B------:R-:W-:Y:S05]  /*5c20*/  EXIT ;  /* 0x000000000000794d */ /* 0x000fea0003800000 */
.L_x_7:
        /* <DEDUP_REMOVED lines=26> */
.L_x_166:
[----:B------:R-:W0:Y:S01]  /*5dd0*/  LDC.64 R28, c[0x0][0x640] ;  /* 0x00019000ff1c7b82 */ /* 0x000e220000000a00 */
[-CC-:B------:R-:W-:Y:S01]  /*5de0*/  SHF.R.U64 R22, R14, R6.reuse, R15.reuse ;  /* 0x000000060e167219 */ /* 0x180fe2000000120f */
[----:B------:R-:W-:Y:S01]  /*5df0*/  IMAD.MOV.U32 R30, RZ, RZ, 0x1 ;  /* 0x00000001ff1e7424 */ /* 0x000fe200078e00ff */
[----:B------:R-:W-:Y:S02]  /*5e00*/  SHF.R.U32.HI R6, RZ, R6, R15 ;  /* 0x00000006ff067219 */ /* 0x000fe4000001160f */
[----:B------:R-:W-:-:S03]  /*5e10*/  IADD3 R13, P0, RZ, -R22, RZ ;  /* 0x80000016ff0d7210 */ /* 0x000fc60007f1e0ff */
[----:B------:R-:W1:Y:S02]  /*5e20*/  LDC R12, c[0x0][0x618] ;  /* 0x00018600ff0c7b82 */ /* 0x000e640000000800 */
[----:B------:R-:W-:-:S04]  /*5e30*/  IMAD.X R11, RZ, RZ, ~R6, P0 ;  /* 0x000000ffff0b7224 */ /* 0x000fc800000e0e06 */
[-C--:B------:R-:W-:Y:S02]  /*5e40*/  IMAD R6, R11, R24.reuse, RZ ;  /* 0x000000180b067224 */ /* 0x080fe400078e02ff */
[----:B------:R-:W2:Y:S01]  /*5e50*/  LDC R14, c[0x0][0x608] ;  /* 0x00018200ff0e7b82 */ /* 0x000ea20000000800 */
[----:B------:R-:W-:-:S04]  /*5e60*/  IMAD.WIDE.U32 R10, R13, R24, R16 ;  /* 0x000000180d0a7225 */ /* 0x000fc800078e0010 */
[----:B------:R-:W-:-:S03]  /*5e70*/  IMAD R13, R13, R25, R6 ;  /* 0x000000190d0d7224 */ /* 0x000fc600078e0206 */
[----:B------:R-:W3:Y:S01]  /*5e80*/  LDC R27, c[0x0][0x658] ;  /* 0x00019600ff1b7b82 */ /* 0x000ee20000000800 */
[----:B------:R-:W-:Y:S01]  /*5e90*/  IMAD.IADD R11, R11, 0x1, R13 ;  /* 0x000000010b0b7824 */ /* 0x000fe200078e020d */
[----:B0-----:R-:W-:-:S04]  /*5ea0*/  ISETP.NE.U32.AND P0, PT, R28, RZ, PT ;  /* 0x000000ff1c00720c */ /* 0x001fc80003f05070 */
[----:B------:R-:W-:Y:S02]  /*5eb0*/  ISETP.NE.AND.EX P0, PT, R29, RZ, PT, P0 ;  /* 0x000000ff1d00720c */ /* 0x000fe40003f05300 */
[----:B------:R-:W0:Y:S01]  /*5ec0*/  LDC R24, c[0x0][0x600] ;  /* 0x00018000ff187b82 */ /* 0x000e220000000800 */
[-CC-:B-1----:R-:W-:Y:S01]  /*5ed0*/  SHF.R.U64 R8, R10, R12.reuse, R11.reuse ;  /* 0x0000000c0a087219 */ /* 0x182fe2000000120b */
[----:B------:R-:W-:Y:S01]  /*5ee0*/  IMAD.MOV.U32 R10, RZ, RZ, -0x1 ;  /* 0xffffffffff0a7424 */ /* 0x000fe200078e00ff */
[----:B------:R-:W-:-:S05]  /*5ef0*/  SHF.R.U32.HI R11, RZ, R12, R11 ;  /* 0x0000000cff0b7219 */ /* 0x000fca000001160b */
[----:B------:R-:W1:Y:S01]  /*5f00*/  LDC R25, c[0x0][0x648] ;  /* 0x00019200ff197b82 */ /* 0x000e620000000800 */
[-CC-:B--2---:R-:W-:Y:S02]  /*5f10*/  SHF.R.U64 R21, R8, R14.reuse, R11.reuse ;  /* 0x0000000e08157219 */ /* 0x184fe4000000120b */
[----:B------:R-:W-:-:S05]  /*5f20*/  SHF.R.U32.HI R6, RZ, R14, R11 ;  /* 0x0000000eff067219 */ /* 0x000fca000001160b */
[----:B------:R-:W2:Y:S01]  /*5f30*/  LDC R26, c[0x0][0x638] ;  /* 0x00018e00ff1a7b82 */ /* 0x000ea20000000800 */
[-C--:B---3--:R-:W-:Y:S02]  /*5f40*/  SHF.L.U32 R10, R10, R27.reuse, RZ ;  /* 0x0000001b0a0a7219 */ /* 0x088fe400000006ff */
[-CC-:B------:R-:W-:Y:S02]  /*5f50*/  SHF.R.U64 R23, R21, R27.reuse, R6.reuse ;  /* 0x0000001b15177219 */ /* 0x180fe40000001206 */
[----:B------:R-:W-:Y:S02]  /*5f60*/  LOP3.LUT R32, RZ, R10, RZ, 0x33, !PT ;  /* 0x0000000aff207212 */ /* 0x000fe400078e33ff */
[----:B------:R-:W-:Y:S01]  /*5f70*/  SHF.R.U32.HI R11, RZ, R27, R6 ;  /* 0x0000001bff0b7219 */ /* 0x000fe20000011606 */
[----:B------:R-:W3:Y:S01]  /*5f80*/  LDC R31, c[0x0][0x610] ;  /* 0x00018400ff1f7b82 */ /* 0x000ee20000000800 */
[----:B------:R-:W-:Y:S01]  /*5f90*/  IMAD.MOV.U32 R10, RZ, RZ, R23 ;  /* 0x000000ffff0a7224 */ /* 0x000fe200078e0017 */
[----:B------:R-:W-:Y:S06]  /*5fa0*/  @!P0 BRA `(.L_x_167) ;  /* 0x0000000000288947 */ /* 0x000fec0003800000 */
        /* <DEDUP_REMOVED lines=10> */
.L_x_167:
[----:B------:R-:W-:Y:S02]  /*6050*/  ISETP.NE.AND P0, PT, R2, 0x1, PT ;  /* 0x000000010200780c */ /* 0x000fe40003f05270 */
[----:B-1----:R-:W-:Y:S01]  /*6060*/  SHF.R.U64 R6, R10, R25, R11 ;  /* 0x000000190a067219 */ /* 0x002fe2000000120b */
[----:B0-----:R-:W-:Y:S01]  /*6070*/  VIADD R11, R24, 0xffffffff ;  /* 0xffffffff180b7836 */ /* 0x001fe20000000000 */
[----:B------:R-:W-:Y:S02]  /*6080*/  SHF.L.U32 R30, R30, R27, RZ ;  /* 0x0000001b1e1e7219 */ /* 0x000fe400000006ff */
[----:B------:R-:W-:Y:S01]  /*6090*/  LOP3.LUT R5, R21, R32, RZ, 0xc0, !PT ;  /* 0x0000002015057212 */ /* 0x000fe200078ec0ff */
[----:B------:R-:W-:-:S04]  /*60a0*/  IMAD.MOV R10, RZ, RZ, -R6 ;  /* 0x000000ffff0a7224 */ /* 0x000fc800078e0a06 */
[----:B------:R-:W-:Y:S01]  /*60b0*/  IMAD R6, R30, R6, R5 ;  /* 0x000000061e067224 */ /* 0x000fe200078e0205 */
[----:B------:R-:W-:Y:S01]  /*60c0*/  LOP3.LUT R5, R8, R11, RZ, 0xc0, !PT ;  /* 0x0000000b08057212 */ /* 0x000fe200078ec0ff */
[----:B------:R-:W-:Y:S02]  /*60d0*/  @P0 IMAD R7, R9, R20, R4 ;  /* 0x0000001409070224 */ /* 0x000fe400078e0204 */
[----:B--2---:R-:W-:Y:S02]  /*60e0*/  IMAD R4, R10, R26, R23 ;  /* 0x0000001a0a047224 */ /* 0x004fe400078e0217 */
[----:B---3--:R-:W-:Y:S02]  /*60f0*/  IMAD R7, R6, R31, R7 ;  /* 0x0000001f06077224 */ /* 0x008fe400078e0207 */
[----:B------:R-:W-:Y:S02]  /*6100*/  IMAD R4, R4, R24, R5 ;  /* 0x0000001804047224 */ /* 0x000fe400078e0205 */
[----:B------:R-:W-:-:S02]  /*6110*/  IMAD.MOV.U32 R8, RZ, RZ, 0x1 ;  /* 0x00000001ff087424 */ /* 0x000fc400078e00ff */
[----:B------:R-:W-:Y:S01]  /*6120*/  IMAD.MOV.U32 R6, RZ, RZ, R22 ;  /* 0x000000ffff067224 */ /* 0x000fe200078e0016 */
[----:B------:R-:W-:Y:S02]  /*6130*/  SEL R19, R4, R7, !P0 ;  /* 0x0000000704137207 */ /* 0x000fe40004000000 */
[----:B------:R-:W-:-:S07]  /*6140*/  SEL R21, R7, R4, !P0 ;  /* 0x0000000407157207 */ /* 0x000fce0004000000 */
.L_x_165:
[----:B------:R-:W-:-:S08]  /*6150*/  NOP ;  /* 0x0000000000007918 */ /* 0x000fd00000000000 */
[----:B------:R-:W0:-:S00]  /*6160*/  USETMAXREG.DEALLOC.CTAPOOL 0x28 ;  /* 0x00000028000079c8 */ /* 0x000e0000080e0500 */
[----:B0-----:R-:W-:-:S13]  /*6170*/  ISETP.NE.AND P0, PT, R3, RZ, PT ;  /* 0x000000ff0300720c */ /* 0x001fda0003f05270 */
[----:B------:R-:W-:Y:S05]  /*6180*/  @P0 EXIT ;  /* 0x000000000000094d */ /* 0x000fea0003800000 */
[----:B------:R-:W-:Y:S01]  /*6190*/  LOP3.LUT P0, RZ, R8, 0xff, RZ, 0xc0, !PT ;  /* 0x000000ff08ff7812 */ /* 0x000fe2000780c0ff */
[----:B------:R-:W-:Y:S02]  /*61a0*/  IMAD.MOV.U32 R3, RZ, RZ, 0x1 ;  /* 0x00000001ff037424 */ /* 0x000fe400078e00ff */
[----:B------:R-:W-:-:S10]  /*61b0*/  IMAD.MOV.U32 R8, RZ, RZ, RZ ;  /* 0x000000ffff087224 */ /* 0x000fd400078e00ff */
[----:B------:R-:W-:Y:S05]  /*61c0*/  @!P0 BRA `(.L_x_168) ;  /* 0x0000000c002c8947 */ /* 0x000fea0003800000 */
[----:B------:R-:W0:Y:S01]  /*61d0*/  LDC R3, c[0x0][0x28c] ;  /* 0x0000a300ff037b82 */ /* 0x000e220000000800 */
[----:B------:R-:W-:Y:S01]  /*61e0*/  ULDC UR5, c[0x0][0x658] ;  /* 0x0001960000057ab9 */ /* 0x000fe20000000800 */
[----:B------:R-:W-:Y:S01]  /*61f0*/  UMOV UR6, 0xffffffff ;  /* 0xffffffff00067882 */ /* 0x000fe20000000000 */
[----:B------:R-:W-:Y:S01]  /*6200*/  BSSY B0, `(.L_x_168) ;  /* 0x00000c7000007945 */ /* 0x000fe20003800000 */
[----:B------:R-:W-:Y:S01]  /*6210*/  USHF.L.U32 UR6, UR6, UR5, URZ ;  /* 0x0000000506067299 */ /* 0x000fe2000800063f */
[----:B------:R-:W-:Y:S01]  /*6220*/  IMAD.MOV.U32 R10, RZ, RZ, 0x1 ;  /* 0x00000001ff0a7424 */ /* 0x000fe200078e00ff */
[----:B------:R-:W-:Y:S01]  /*6230*/  LOP3.LUT R9, R18, 0x2, RZ, 0xfc, !PT ;  /* 0x0000000212097812 */ /* 0x000fe200078efcff */
[----:B------:R-:W-:Y:S01]  /*6240*/  IMAD.MOV.U32 R8, RZ, RZ, RZ ;  /* 0x000000ffff087224 */ /* 0x000fe200078e00ff */
[----:B------:R-:W1:Y:S01]  /*6250*/  S2UR UR8, SR_CgaCtaId ;  /* 0x00000000000879c3 */ /* 0x000e620000008800 */
[----:B------:R-:W-:Y:S01]  /*6260*/  ULDC UR4, c[0x0][0x600] ;  /* 0x0001800000047ab9 */ /* 0x000fe20000000800 */
[----:B------:R-:W-:Y:S01]  /*6270*/  UMOV UR7, 0x1 ;  /* 0x0000000100077882 */ /* 0x000fe20000000000 */
[----:B------:R-:W-:-:S02]  /*6280*/  UIADD3 UR15, UR4, -0x1, URZ ;  /* 0xffffffff040f7890 */ /* 0x000fc4000fffe03f */
[----:B------:R-:W-:Y:S02]  /*6290*/  USHF.L.U32 UR17, UR7, UR5, URZ ;  /* 0x0000000507117299 */ /* 0x000fe4000800063f */
[----:B------:R-:W-:Y:S01]  /*62a0*/  ULOP3.LUT UR16, URZ, UR6, URZ, 0x33, !UPT ;  /* 0x000000063f107292 */ /* 0x000fe2000f8e333f */
[----:B------:R-:W-:Y:S01]  /*62b0*/  ULDC.64 UR20, c[0x0][0x198] ;  /* 0x0000660000147ab9 */ /* 0x000fe20000000a00 */
[----:B0-----:R-:W-:-:S05]  /*62c0*/  VIADD R3, R3, 0x1f ;  /* 0x0000001f03037836 */ /* 0x001fca0000000000 */
[----:B------:R-:W-:Y:S01]  /*62d0*/  SHF.R.S32.HI R4, RZ, 0x1f, R3 ;  /* 0x0000001fff047819 */ /* 0x000fe20000011403 */
[----:B-1----:R-:W-:-:S03]  /*62e0*/  IMAD.U32 R12, RZ, RZ, UR8 ;  /* 0x00000008ff0c7e24 */ /* 0x002fc6000f8e00ff */
[----:B------:R-:W-:Y:S01]  /*62f0*/  LEA.HI R4, R4, R3, RZ, 0x5 ;  /* 0x0000000304047211 */ /* 0x000fe200078f28ff */
[----:B------:R-:W-:-:S03]  /*6300*/  IMAD.MOV.U32 R3, RZ, RZ, 0x1 ;  /* 0x00000001ff037424 */ /* 0x000fc600078e00ff */
[----:B------:R-:W-:-:S05]  /*6310*/  SHF.R.S32.HI R11, RZ, 0x5, R4 ;  /* 0x00000005ff0b7819 */ /* 0x000fca0000011404 */
[----:B------:R-:W-:-:S07]  /*6320*/  VIADD R13, R11, 0x1 ;  /* 0x000000010b0d7836 */ /* 0x000fce0000000000 */
.L_x_179:
[----:B------:R-:W-:-:S03]  /*6330*/  UMOV UR4, 0xffffffff ;  /* 0xffffffff00047882 */ /* 0x000fc60000000000 */
[----:B------:R-:W-:Y:S05]  /*6340*/  BRA.DIV UR4, `(.L_x_169) ;  /* 0x0000001204207947 */ /* 0x000fea000b800000 */
[----:B------:R-:W-:-:S13]  /*6350*/  ELECT P6, URZ, PT ;  /* 0x00000000003f782f */ /* 0x000fda00038c0000 */
.L_x_193:
[----:B------:R-:W0:Y:S01]  /*6360*/  LDC R4, c[0x0][0x28c] ;  /* 0x0000a300ff047b82 */ /* 0x000e220000000800 */
[----:B------:R-:W-:Y:S01]  /*6370*/  BSSY B1, `(.L_x_170) ;  /* 0x000003b000017945 */ /* 0x000fe20003800000 */
[----:B0-----:R-:W-:-:S13]  /*6380*/  ISETP.LT.OR P6, PT, R4, 0x1, !P6 ;  /* 0x000000010400780c */ /* 0x001fda00077c1670 */
[----:B------:R-:W-:Y:S05]  /*6390*/  @P6 BRA `(.L_x_171) ;  /* 0x0000000000e06947 */ /* 0x000fea0003800000 */
[----:B------:R-:W-:Y:S02]  /*63a0*/  IMAD R21, R21, 0x4, R12 ;  /* 0x0000000415157824 */ /* 0x000fe400078e020c */
[----:B------:R-:W-:Y:S02]  /*63b0*/  IMAD.SHL.U32 R19, R19, 0x80, RZ ;  /* 0x0000008013137824 */ /* 0x000fe400078e00ff */
[----:B------:R-:W-:Y:S02]  /*63c0*/  IMAD.MOV.U32 R22, RZ, RZ, RZ ;  /* 0x000000ffff167224 */ /* 0x000fe400078e00ff */
[----:B------:R-:W-:Y:S02]  /*63d0*/  IMAD.MOV.U32 R4, RZ, RZ, R13 ;  /* 0x000000ffff047224 */ /* 0x000fe400078e000d */
[----:B------:R-:W-:Y:S02]  /*63e0*/  IMAD.MOV.U32 R5, RZ, RZ, R3 ;  /* 0x000000ffff057224 */ /* 0x000fe400078e0003 */
[----:B------:R-:W-:-:S02]  /*63f0*/  IMAD.MOV.U32 R7, RZ, RZ, R8 ;  /* 0x000000ffff077224 */ /* 0x000fc400078e0008 */
[----:B------:R-:W-:-:S07]  /*6400*/  IMAD.SHL.U32 R21, R21, 0x20, RZ ;  /* 0x0000002015157824 */ /* 0x000fce00078e00ff */
.L_x_174:
[----:B------:R-:W0:Y:S01]  /*6410*/  S2UR UR4, SR_CgaCtaId ;  /* 0x00000000000479c3 */ /* 0x000e220000008800 */
[----:B------:R-:W-:Y:S02]  /*6420*/  MOV R15, 0x400 ;  /* 0x00000400000f7802 */ /* 0x000fe40000000f00 */
[----:B------:R-:W-:Y:S02]  /*6430*/  SHF.L.U32 R14, R5, 0x1f, RZ ;  /* 0x0000001f050e7819 */ /* 0x000fe400000006ff */
[----:B------:R-:W-:Y:S01]  /*6440*/  ISETP.NE.AND P1, PT, R0, RZ, PT ;  /* 0x000000ff0000720c */ /* 0x000fe20003f25270 */
[----:B0-----:R-:W-:-:S05]  /*6450*/  IMAD.U32 R12, RZ, RZ, UR4 ;  /* 0x00000004ff0c7e24 */ /* 0x001fca000f8e00ff */
[----:B------:R-:W-:-:S07]  /*6460*/  LEA R20, R12, R15, 0x18 ;  /* 0x0000000f0c147211 */ /* 0x000fce00078ec0ff */
[----:B------:R-:W0:Y:S01]  /*6470*/  @!P1 LDC R15, c[0x0][0x500] ;  /* 0x00014000ff0f9b82 */ /* 0x000e220000000800 */
[----:B------:R-:W-:-:S04]  /*6480*/  IMAD R23, R7, 0x8, R20 ;  /* 0x0000000807177824 */ /* 0x000fc800078e0214 */
[----:B------:R-:W1:Y:S02]  /*6490*/  SYNCS.PHASECHK.TRANS64.TRYWAIT P0, [R23+URZ+0x38], R14 ;  /* 0x0000380e170075a7 */ /* 0x000e64000800017f */
[----:B-1----:R-:W-:Y:S05]  /*64a0*/  @!P0 BRA `(.L_x_172) ;  /* 0x0000000c00e88947 */ /* 0x002fea0003800000 */
.L_x_194:
[----:B-1----:R-:W-:Y:S01]  /*64b0*/  PRMT R14, R9, 0x9910, RZ ;  /* 0x00009910090e7816 */ /* 0x002fe200000000ff */
[----:B0-----:R0:W-:Y:S03]  /*64c0*/  @!P1 SYNCS.ARRIVE.TRANS64 RZ, [R23+URZ], R15 ;  /* 0x0000000f17ff99a7 */ /* 0x0011e6000800003f */
[----:B------:R-:W-:-:S13]  /*64d0*/  ISETP.NE.AND P0, PT, R14, 0x2, PT ;  /* 0x000000020e00780c */ /* 0x000fda0003f05270 */
[----:B0-----:R-:W-:Y:S05]  /*64e0*/  @P0 BRA `(.L_x_173) ;  /* 0x0000000000040947 */ /* 0x001fea0003800000 */
[----:B------:R-:W-:Y:S01]  /*64f0*/  BPT.TRAP 0x1 ;  /* 0x000000040000795c */ /* 0x000fe20000300000 */
.L_x_173:
[----:B------:R-:W-:Y:S01]  /*6500*/  IMAD R14, R7, 0x4, R12 ;  /* 0x00000004070e7824 */ /* 0x000fe200078e020c */
[----:B------:R-:W-:Y:S01]  /*6510*/  R2UR UR9, R23 ;  /* 0x00000000170972ca */ /* 0x000fe200000e0000 */
[----:B------:R-:W-:Y:S01]  /*6520*/  VIADD R4, R4, 0xffffffff ;  /* 0xffffffff04047836 */ /* 0x000fe20000000000 */
[----:B------:R-:W-:Y:S01]  /*6530*/  UIADD3 UR4, UP0, UR20, 0xf0, URZ ;  /* 0x000000f014047890 */ /* 0x000fe2000ff1e03f */
[----:B------:R-:W-:Y:S01]  /*6540*/  IMAD.SHL.U32 R14, R14, 0x400, RZ ;  /* 0x000004000e0e7824 */ /* 0x000fe200078e00ff */
[----:B------:R-:W-:Y:S01]  /*6550*/  R2UR UR11, R21 ;  /* 0x00000000150b72ca */ /* 0x000fe200000e0000 */
[----:B------:R-:W-:Y:S01]  /*6560*/  UIADD3 UR22, UP1, UR20, 0x1f0, URZ ;  /* 0x000001f014167890 */ /* 0x000fe2000ff3e03f */
[----:B------:R-:W-:Y:S01]  /*6570*/  R2UR UR10, R22 ;  /* 0x00000000160a72ca */ /* 0x000fe200000e0000 */
[--C-:B------:R-:W-:Y:S01]  /*6580*/  IMAD R14, R14, 0x4, R20.reuse ;  /* 0x000000040e0e7824 */ /* 0x100fe200078e0214 */
[----:B------:R-:W-:Y:S01]  /*6590*/  R2UR UR12, R6 ;  /* 0x00000000060c72ca */ /* 0x000fe200000e0000 */
[----:B------:R-:W-:Y:S01]  /*65a0*/  IMAD R20, R7, 0x4000, R20 ;  /* 0x0000400007147824 */ /* 0x000fe200078e0214 */
[----:B------:R-:W-:Y:S01]  /*65b0*/  R2UR UR18, R19 ;  /* 0x00000000131272ca */ /* 0x000fe200000e0000 */
[----:B------:R-:W-:Y:S01]  /*65c0*/  VIADD R7, R7, 0x1 ;  /* 0x0000000107077836 */ /* 0x000fe20000000000 */
[----:B------:R-:W-:Y:S01]  /*65d0*/  R2UR UR5, R14 ;  /* 0x000000000e0572ca */ /* 0x000fe200000e0000 */
[----:B------:R-:W-:Y:S01]  /*65e0*/  UIADD3.X UR23, URZ, UR21, URZ, UP1, !UPT ;  /* 0x000000153f177290 */ /* 0x000fe20008ffe43f */
[----:B------:R-:W-:Y:S01]  /*65f0*/  R2UR UR8, R20 ;  /* 0x00000000140872ca */ /* 0x000fe200000e0000 */
[----:B------:R-:W-:Y:S01]  /*6600*/  UMOV UR19, 0xf0000 ;  /* 0x000f000000137882 */ /* 0x000fe20000000000 */
[----:B------:R-:W-:Y:S01]  /*6610*/  ISETP.GT.AND P1, PT, R4, 0x1, PT ;  /* 0x000000010400780c */ /* 0x000fe20003f24270 */
[----:B------:R-:W-:Y:S01]  /*6620*/  UMOV UR6, 0x0 ;  /* 0x0000000000067882 */ /* 0x000fe20000000000 */
[----:B------:R-:W-:Y:S01]  /*6630*/  UMOV UR7, 0x10000000 ;  /* 0x1000000000077882 */ /* 0x000fe20000000000 */
[----:B------:R-:W-:Y:S01]  /*6640*/  ISETP.NE.AND P0, PT, R7, 0x7, PT ;  /* 0x000000070700780c */ /* 0x000fe20003f05270 */
[----:B------:R-:W-:-:S03]  /*6650*/  VIADD R22, R22, 0x20 ;  /* 0x0000002016167836 */ /* 0x000fc60000000000 */
[----:B------:R-:W-:Y:S02]  /*6660*/  SEL R14, RZ, 0x1, P0 ;  /* 0x00000001ff0e7807 */ /* 0x000fe40000000000 */
[----:B------:R-:W-:Y:S01]  /*6670*/  UIADD3 UR13, UR5, 0x180, URZ ;  /* 0x00000180050d7890 */ /* 0x000fe2000fffe03f */
[----:B------:R-:W-:Y:S01]  /*6680*/  SEL R7, R7, RZ, P0 ;  /* 0x000000ff07077207 */ /* 0x000fe20000000000 */
[----:B------:R-:W-:Y:S01]  /*6690*/  UIADD3.X UR5, URZ, UR21, URZ, UP0, !UPT ;  /* 0x000000153f057290 */ /* 0x000fe200087fe43f */
[----:B------:R-:W-:Y:S01]  /*66a0*/  LOP3.LUT R5, R5, R14, RZ, 0x3c, !PT ;  /* 0x0000000e05057212 */ /* 0x000fe200078e3cff */
[----:B------:R-:W-:-:S03]  /*66b0*/  UIADD3 UR14, UR8, 0x1c180, URZ ;  /* 0x0001c180080e7890 */ /* 0x000fc6000fffe03f */
[----:B------:R-:W-:-:S04]  /*66c0*/  UMOV UR8, UR13 ;  /* 0x0000000d00087c82 */ /* 0x000fc80008000000 */
[----:B------:R0:W-:Y:S02]  /*66d0*/  UTMALDG.3D.MULTICAST [UR8], [UR4], UR19, desc[UR6] ;  /* 0x00000608040073b4 */ /* 0x0001e40008011813 */
[----:B0-----:R-:W-:Y:S01]  /*66e0*/  UMOV UR8, UR14 ;  /* 0x0000000e00087c82 */ /* 0x001fe20008000000 */
[----:B------:R-:W-:Y:S02]  /*66f0*/  UMOV UR11, UR18 ;  /* 0x00000012000b7c82 */ /* 0x000fe40008000000 */
[----:B------:R0:W-:Y:S02]  /*6700*/  UTMALDG.3D [UR8], [UR22], desc[UR6] ;  /* 0x00000608160075b4 */ /* 0x0001e40008011000 */
[----:B0-----:R-:W-:Y:S05]  /*6710*/  @P1 BRA `(.L_x_174) ;  /* 0xfffffffc003c1947 */ /* 0x001fea000383ffff */
.L_x_171:
[----:B------:R-:W-:Y:S05]  /*6720*/  BSYNC B1 ;  /* 0x0000000000017941 */ /* 0x000fea0003800000 */
.L_x_170:
[----:B------:R-:W-:Y:S01]  /*6730*/  LOP3.LUT P1, RZ, R10, 0xff, RZ, 0xc0, !PT ;  /* 0x000000ff0aff7812 */ /* 0x000fe2000782c0ff */
[C---:B------:R-:W-:Y:S01]  /*6740*/  IMAD.IADD R15, R11.reuse, 0x1, R8 ;  /* 0x000000010b0f7824 */ /* 0x040fe200078e0208 */
[----:B------:R-:W-:Y:S01]  /*6750*/  ULDC.64 UR4, c[0x0][0x650] ;  /* 0x0001940000047ab9 */ /* 0x000fe20000000a00 */
[----:B------:R-:W-:Y:S01]  /*6760*/  ISETP.GE.U32.AND P2, PT, R11, 0x7, PT ;  /* 0x000000070b00780c */ /* 0x000fe20003f46070 */
[----:B------:R-:W-:Y:S01]  /*6770*/  BSSY B1, `(.L_x_175) ;  /* 0x000006d000017945 */ /* 0x000fe20003800000 */
[C---:B------:R-:W-:Y:S01]  /*6780*/  IMAD.WIDE.U32 R4, R15.reuse, 0x24924925, RZ ;  /* 0x249249250f047825 */ /* 0x040fe200078e00ff */
[----:B------:R-:W-:Y:S02]  /*6790*/  ISETP.GT.U32.AND P0, PT, R15, 0x6, PT ;  /* 0x000000060f00780c */ /* 0x000fe40003f04070 */
[----:B------:R-:W-:Y:S01]  /*67a0*/  PRMT R10, RZ, 0x7610, R10 ;  /* 0x00007610ff0a7816 */ /* 0x000fe2000000000a */
[----:B------:R-:W-:Y:S01]  /*67b0*/  IMAD.MOV.U32 R21, RZ, RZ, -0x1 ;  /* 0xffffffffff157424 */ /* 0x000fe200078e00ff */
[----:B------:R-:W-:Y:S01]  /*67c0*/  ISETP.LT.U32.AND P0, PT, R11, 0x7, P0 ;  /* 0x000000070b00780c */ /* 0x000fe20000701070 */
[----:B------:R-:W-:-:S02]  /*67d0*/  IMAD.MOV.U32 R19, RZ, RZ, -0x1 ;  /* 0xffffffffff137424 */ /* 0x000fc400078e00ff */
[----:B------:R-:W0:Y:S01]  /*67e0*/  @P1 S2R R12, SR_CgaCtaId ;  /* 0x00000000000c1919 */ /* 0x000e220000008800 */
[----:B------:R-:W-:Y:S02]  /*67f0*/  SEL R4, RZ, 0x1, !P0 ;  /* 0x00000001ff047807 */ /* 0x000fe40004000000 */
[----:B------:R-:W-:Y:S02]  /*6800*/  IADD3 R16, P0, R16, UR36, RZ ;  /* 0x0000002410107c10 */ /* 0x000fe4000ff1e0ff */
[----:B------:R-:W-:Y:S02]  /*6810*/  @P1 MOV R7, 0x400 ;  /* 0x0000040000071802 */ /* 0x000fe40000000f00 */
[----:B------:R-:W-:Y:S02]  /*6820*/  IADD3.X R17, R17, UR42, RZ, P0, !PT ;  /* 0x0000002a11117c10 */ /* 0x000fe400087fe4ff */
[----:B------:R-:W-:Y:S02]  /*6830*/  ISETP.GE.U32.AND P0, PT, R16, UR4, PT ;  /* 0x0000000410007c0c */ /* 0x000fe4000bf06070 */
[----:B------:R-:W-:-:S02]  /*6840*/  LOP3.LUT R3, R3, R4, RZ, 0x3c, !PT ;  /* 0x0000000403037212 */ /* 0x000fc400078e3cff */
[----:B------:R-:W-:Y:S02]  /*6850*/  ISETP.GE.U32.AND.EX P0, PT, R17, UR5, PT, P0 ;  /* 0x0000000511007c0c */ /* 0x000fe4000bf06100 */
[----:B------:R-:W-:Y:S02]  /*6860*/  PRMT R4, RZ, 0x7610, R4 ;  /* 0x00007610ff047816 */ /* 0x000fe40000000004 */
[----:B0-----:R-:W-:Y:S01]  /*6870*/  @P1 LEA R6, R12, R7, 0x18 ;  /* 0x000000070c061211 */ /* 0x001fe200078ec0ff */
[----:B------:R-:W-:-:S03]  /*6880*/  IMAD.IADD R7, R15, 0x1, -R5 ;  /* 0x000000010f077824 */ /* 0x000fc600078e0a05 */
[----:B------:R0:W-:Y:S02]  /*6890*/  @P1 SYNCS.ARRIVE.TRANS64.A1T0 RZ, [R6+URZ+0x88], RZ ;  /* 0x000088ff06ff19a7 */ /* 0x0001e4000810003f */
[----:B------:R-:W-:-:S04]  /*68a0*/  LEA.HI R7, R7, R5, RZ, 0x1f ;  /* 0x0000000507077211 */ /* 0x000fc800078ff8ff */
[----:B------:R-:W-:Y:S01]  /*68b0*/  SHF.R.U32.HI R8, RZ, 0x2, R7 ;  /* 0x00000002ff087819 */ /* 0x000fe20000011607 */
[----:B0-----:R-:W-:-:S03]  /*68c0*/  IMAD.MOV.U32 R6, RZ, RZ, -0x1 ;  /* 0xffffffffff067424 */ /* 0x001fc600078e00ff */
[----:B------:R-:W-:Y:S01]  /*68d0*/  @P2 LOP3.LUT R3, R3, 0x1, R8, 0x78, !PT ;  /* 0x0000000103032812 */ /* 0x000fe200078e7808 */
[----:B------:R-:W-:Y:S01]  /*68e0*/  IMAD R8, R8, -0x7, R15 ;  /* 0xfffffff908087824 */ /* 0x000fe200078e020f */
[----:B------:R-:W-:Y:S06]  /*68f0*/  @P0 BRA `(.L_x_176) ;  /* 0x0000000400500947 */ /* 0x000fec0003800000 */
[----:B------:R-:W0:Y:S01]  /*6900*/  S2R R19, SR_CTAID.X ;  /* 0x0000000000137919 */ /* 0x000e220000002500 */
[----:B------:R-:W-:Y:S01]  /*6910*/  ULDC.64 UR4, c[0x0][0x628] ;  /* 0x00018a0000047ab9 */ /* 0x000fe20000000a00 */
[----:B------:R-:W1:Y:S01]  /*6920*/  LDC R20, c[0x0][0x144] ;  /* 0x00005100ff147b82 */ /* 0x000e620000000800 */
[----:B------:R-:W-:Y:S01]  /*6930*/  ISETP.NE.U32.AND P0, PT, RZ, UR4, PT ;  /* 0x00000004ff007c0c */ /* 0x000fe2000bf05070 */
[----:B------:R-:W2:Y:S01]  /*6940*/  S2R R14, SR_CTAID.Y ;  /* 0x00000000000e7919 */ /* 0x000ea20000002600 */
[----:B------:R-:W-:Y:S01]  /*6950*/  ULDC UR7, c[0x0][0x630] ;  /* 0x00018c0000077ab9 */ /* 0x000fe20000000800 */
[----:B------:R-:W-:Y:S01]  /*6960*/  ULDC UR8, c[0x0][0x150] ;  /* 0x0000540000087ab9 */ /* 0x000fe20000000800 */
[----:B------:R-:W-:Y:S01]  /*6970*/  ISETP.NE.AND.EX P0, PT, RZ, UR5, PT, P0 ;  /* 0x00000005ff007c0c */ /* 0x000fe2000bf05300 */
[----:B------:R-:W-:Y:S02]  /*6980*/  IMAD.MOV.U32 R4, RZ, RZ, R16 ;  /* 0x000000ffff047224 */ /* 0x000fe400078e0010 */
[----:B------:R-:W-:Y:S01]  /*6990*/  IMAD.MOV.U32 R5, RZ, RZ, R17 ;  /* 0x000000ffff057224 */ /* 0x000fe200078e0011 */
[----:B0-----:R-:W-:-:S09]  /*69a0*/  I2FP.F32.U32 R21, R19 ;  /* 0x0000001300157245 */ /* 0x001fd20000201000 */
[----:B------:R-:W-:Y:S05]  /*69b0*/  @!P0 BRA `(.L_x_177) ;  /* 0x0000000000288947 */ /* 0x000fea0003800000 */
[----:B------:R-:W-:Y:S02]  /*69c0*/  ULDC UR6, c[0x0][0x634] ;  /* 0x00018d0000067ab9 */ /* 0x000fe40000000800 */
[----:B------:R-:W-:-:S05]  /*69d0*/  IADD3 R5, P0, R16, UR6, RZ ;  /* 0x0000000610057c10 */ /* 0x000fca000ff1e0ff */
[----:B------:R-:W-:-:S04]  /*69e0*/  IMAD.X R15, RZ, RZ, R17, P0 ;  /* 0x000000ffff0f7224 */ /* 0x000fc800000e0611 */
[----:B------:R-:W-:-:S04]  /*69f0*/  IMAD.WIDE.U32 R6, R15, UR4, RZ ;  /* 0x000000040f067c25 */ /* 0x000fc8000f8e00ff */
[----:B------:R-:W-:-:S04]  /*6a00*/  IMAD.WIDE.U32 R6, P0, R5, UR5, R6 ;  /* 0x0000000505067c25 */ /* 0x000fc8000f800006 */
[----:B------:R-:W-:-:S04]  /*6a10*/  IMAD.WIDE.U32 R4, R5, UR4, RZ ;  /* 0x0000000405047c25 */ /* 0x000fc8000f8e00ff */
[----:B------:R-:W-:Y:S01]  /*6a20*/  IMAD.MOV.U32 R4, RZ, RZ, R7 ;  /* 0x000000ffff047224 */ /* 0x000fe200078e0007 */
[----:B------:R-:W-:Y:S01]  /*6a30*/  IADD3 RZ, P1, R5, R6, RZ ;  /* 0x0000000605ff7210 */ /* 0x000fe20007f3e0ff */
[----:B------:R-:W-:-:S04]  /*6a40*/  IMAD.X R5, RZ, RZ, RZ, P0 ;  /* 0x000000ffff057224 */ /* 0x000fc800000e06ff */
[----:B------:R-:W-:-:S08]  /*6a50*/  IMAD.WIDE.U32.X R4, R15, UR5, R4, P1 ;  /* 0x000000050f047c25 */ /* 0x000fd000088e0404 */
.L_x_177:
[----:B------:R-:W-:Y:S01]  /*6a60*/  FMUL R21, R21, UR8 ;  /* 0x0000000815157c20 */ /* 0x000fe20008400000 */
[--C-:B------:R-:W-:Y:S01]  /*6a70*/  SHF.R.U64 R15, R4, UR7, R5.reuse ;  /* 0x00000007040f7c19 */ /* 0x100fe20008001205 */
[----:B------:R-:W-:Y:S01]  /*6a80*/  ULDC.64 UR4, c[0x0][0x620] ;  /* 0x0001880000047ab9 */ /* 0x000fe20000000a00 */
[----:B------:R-:W-:Y:S01]  /*6a90*/  SHF.R.U32.HI R4, RZ, UR7, R5 ;  /* 0x00000007ff047c19 */ /* 0x000fe20008011605 */
[----:B------:R-:W-:Y:S01]  /*6aa0*/  ULDC.64 UR6, c[0x0][0x640] ;  /* 0x0001900000067ab9 */ /* 0x000fe20000000a00 */
[----:B------:R-:W-:Y:S01]  /*6ab0*/  IADD3 R5, P0, RZ, -R15, RZ ;  /* 0x8000000fff057210 */ /* 0x000fe20007f1e0ff */
[----:B------:R-:W0:Y:S04]  /*6ac0*/  F2I.U32.TRUNC.NTZ R21, R21 ;  /* 0x0000001500157305 */ /* 0x000e28000020f000 */
[----:B------:R-:W-:Y:S01]  /*6ad0*/  IMAD.X R4, RZ, RZ, ~R4, P0 ;  /* 0x000000ffff047224 */ /* 0x000fe200000e0e04 */
[----:B------:R-:W-:-:S03]  /*6ae0*/  ISETP.NE.U32.AND P0, PT, RZ, UR6, PT ;  /* 0x00000006ff007c0c */ /* 0x000fc6000bf05070 */
[----:B------:R-:W-:Y:S01]  /*6af0*/  IMAD R4, R4, UR4, RZ ;  /* 0x0000000404047c24 */ /* 0x000fe2000f8e02ff */
[----:B------:R-:W-:-:S03]  /*6b00*/  ISETP.NE.AND.EX P0, PT, RZ, UR7, PT, P0 ;  /* 0x00000007ff007c0c */ /* 0x000fc6000bf05300 */
[C---:B------:R-:W-:Y:S01]  /*6b10*/  IMAD R7, R5.reuse, UR5, R4 ;  /* 0x0000000505077c24 */ /* 0x040fe2000f8e0204 */
[----:B------:R-:W-:Y:S01]  /*6b20*/  ULDC UR5, c[0x0][0x154] ;  /* 0x0000550000057ab9 */ /* 0x000fe20000000800 */
[----:B------:R-:W-:Y:S01]  /*6b30*/  IMAD.WIDE.U32 R4, R5, UR4, R16 ;  /* 0x0000000405047c25 */ /* 0x000fe2000f8e0010 */
[----:B------:R-:W-:-:S03]  /*6b40*/  ULDC UR4, c[0x0][0x618] ;  /* 0x0001860000047ab9 */ /* 0x000fc60000000800 */
[----:B0-----:R-:W-:Y:S02]  /*6b50*/  IMAD.MOV R6, RZ, RZ, -R21 ;  /* 0x000000ffff067224 */ /* 0x001fe400078e0a15 */
[----:B------:R-:W0:Y:S01]  /*6b60*/  LDC R21, c[0x0][0x148] ;  /* 0x00005200ff157b82 */ /* 0x000e220000000800 */
[----:B------:R-:W-:Y:S02]  /*6b70*/  IMAD.IADD R5, R5, 0x1, R7 ;  /* 0x0000000105057824 */ /* 0x000fe400078e0207 */
[----:B-1----:R-:W-:Y:S01]  /*6b80*/  IMAD R19, R20, R6, R19 ;  /* 0x0000000614137224 */ /* 0x002fe200078e0213 */
[----:B--2---:R-:W-:Y:S02]  /*6b90*/  I2FP.F32.U32 R6, R14 ;  /* 0x0000000e00067245 */ /* 0x004fe40000201000 */
[--C-:B------:R-:W-:Y:S02]  /*6ba0*/  SHF.R.U64 R20, R4, UR4, R5.reuse ;  /* 0x0000000404147c19 */ /* 0x100fe40008001205 */
[----:B------:R-:W-:Y:S01]  /*6bb0*/  SHF.R.U32.HI R5, RZ, UR4, R5 ;  /* 0x00000004ff057c19 */ /* 0x000fe20008011605 */
[----:B------:R-:W-:Y:S01]  /*6bc0*/  FMUL R6, R6, UR5 ;  /* 0x0000000506067c20 */ /* 0x000fe20008400000 */
[----:B------:R-:W-:-:S02]  /*6bd0*/  ULDC UR4, c[0x0][0x608] ;  /* 0x0001820000047ab9 */ /* 0x000fc40000000800 */
[--C-:B------:R-:W-:Y:S01]  /*6be0*/  SHF.R.U64 R23, R20, UR4, R5.reuse ;  /* 0x0000000414177c19 */ /* 0x100fe20008001205 */
[----:B------:R1:W2:Y:S01]  /*6bf0*/  F2I.U32.TRUNC.NTZ R24, R6 ;  /* 0x0000000600187305 */ /* 0x0002a2000020f000 */
[----:B------:R-:W-:Y:S01]  /*6c00*/  SHF.R.U32.HI R4, RZ, UR4, R5 ;  /* 0x00000004ff047c19 */ /* 0x000fe20008011605 */
[----:B------:R-:W-:-:S03]  /*6c10*/  ULDC UR4, c[0x0][0x658] ;  /* 0x0001960000047ab9 */ /* 0x000fc60000000800 */
[--C-:B------:R-:W-:Y:S02]  /*6c20*/  SHF.R.U64 R22, R23, UR4, R4.reuse ;  /* 0x0000000417167c19 */ /* 0x100fe40008001204 */
[----:B------:R-:W-:-:S03]  /*6c30*/  SHF.R.U32.HI R25, RZ, UR4, R4 ;  /* 0x00000004ff197c19 */ /* 0x000fc60008011604 */
[----:B------:R-:W-:Y:S02]  /*6c40*/  IMAD.MOV.U32 R4, RZ, RZ, R22 ;  /* 0x000000ffff047224 */ /* 0x000fe400078e0016 */
[----:B------:R-:W-:Y:S01]  /*6c50*/  IMAD.MOV.U32 R5, RZ, RZ, R25 ;  /* 0x000000ffff057224 */ /* 0x000fe200078e0019 */
[----:B-1----:R-:W-:Y:S06]  /*6c60*/  @!P0 BRA `(.L_x_178) ;  /* 0x0000000000288947 */ /* 0x002fec0003800000 */
        /* <DEDUP_REMOVED lines=10> */
.L_x_178:
[----:B------:R-:W-:Y:S01]  /*6d10*/  ISETP.NE.AND P0, PT, R2, 0x1, PT ;  /* 0x000000010200780c */ /* 0x000fe20003f05270 */
[----:B------:R-:W-:Y:S01]  /*6d20*/  ULDC UR4, c[0x0][0x648] ;  /* 0x0001920000047ab9 */ /* 0x000fe20000000800 */
[----:B------:R-:W-:Y:S01]  /*6d30*/  LOP3.LUT R23, R23, UR16, RZ, 0xc0, !PT ;  /* 0x0000001017177c12 */ /* 0x000fe2000f8ec0ff */
[----:B--2---:R-:W-:Y:S01]  /*6d40*/  IMAD.MOV R24, RZ, RZ, -R24 ;  /* 0x000000ffff187224 */ /* 0x004fe200078e0a18 */
[----:B------:R-:W-:Y:S01]  /*6d50*/  SHF.R.U64 R4, R4, UR4, R5 ;  /* 0x0000000404047c19 */ /* 0x000fe20008001205 */
[----:B------:R-:W-:Y:S01]  /*6d60*/  ULDC UR4, c[0x0][0x638] ;  /* 0x00018e0000047ab9 */ /* 0x000fe20000000800 */
[----:B------:R-:W-:Y:S01]  /*6d70*/  LOP3.LUT R7, R20, UR15, RZ, 0xc0, !PT ;  /* 0x0000000f14077c12 */ /* 0x000fe2000f8ec0ff */
[----:B------:R-:W-:Y:S01]  /*6d80*/  ULDC UR5, c[0x0][0x610] ;  /* 0x0001840000057ab9 */ /* 0x000fe20000000800 */
[----:B------:R-:W-:Y:S02]  /*6d90*/  IMAD.MOV.U32 R6, RZ, RZ, R15 ;  /* 0x000000ffff067224 */ /* 0x000fe400078e000f */
[----:B------:R-:W-:-:S02]  /*6da0*/  IMAD.MOV R5, RZ, RZ, -R4 ;  /* 0x000000ffff057224 */ /* 0x000fc400078e0a04 */
[----:B------:R-:W-:Y:S02]  /*6db0*/  IMAD R4, R4, UR17, R23 ;  /* 0x0000001104047c24 */ /* 0x000fe4000f8e0217 */
[----:B0-----:R-:W-:Y:S02]  /*6dc0*/  @P0 IMAD R19, R21, R24, R14 ;  /* 0x0000001815130224 */ /* 0x001fe400078e020e */
[----:B------:R-:W-:Y:S01]  /*6dd0*/  IMAD R22, R5, UR4, R22 ;  /* 0x0000000405167c24 */ /* 0x000fe2000f8e0216 */
[----:B------:R-:W-:Y:S01]  /*6de0*/  ULDC UR4, c[0x0][0x600] ;  /* 0x0001800000047ab9 */ /* 0x000fe20000000800 */
[----:B------:R-:W-:Y:S02]  /*6df0*/  IMAD R21, R4, UR5, R19 ;  /* 0x0000000504157c24 */ /* 0x000fe4000f8e0213 */
[----:B------:R-:W-:Y:S02]  /*6e00*/  IMAD R22, R22, UR4, R7 ;  /* 0x0000000416167c24 */ /* 0x000fe4000f8e0207 */
[----:B------:R-:W-:-:S03]  /*6e10*/  IMAD.MOV.U32 R4, RZ, RZ, 0x1 ;  /* 0x00000001ff047424 */ /* 0x000fc600078e00ff */
[----:B------:R-:W-:Y:S02]  /*6e20*/  SEL R19, R22, R21, !P0 ;  /* 0x0000001516137207 */ /* 0x000fe40004000000 */
[----:B------:R-:W-:-:S07]  /*6e30*/  SEL R21, R21, R22, !P0 ;  /* 0x0000001615157207 */ /* 0x000fce0004000000 */
.L_x_176:
[----:B------:R-:W-:Y:S05]  /*6e40*/  BSYNC B1 ;  /* 0x0000000000017941 */ /* 0x000fea0003800000 */
.L_x_175:
[----:B------:R-:W-:-:S13]  /*6e50*/  LOP3.LUT P0, RZ, R4, 0xff, RZ, 0xc0, !PT ;  /* 0x000000ff04ff7812 */ /* 0x000fda000780c0ff */
[----:B------:R-:W-:Y:S05]  /*6e60*/  @P0 BRA `(.L_x_179) ;  /* 0xfffffff400300947 */ /* 0x000fea000383ffff */
[----:B------:R-:W-:Y:S05]  /*6e70*/  BSYNC B0 ;  /* 0x0000000000007941 */ /* 0x000fea0003800000 */
.L_x_168:
[----:B------:R-:W-:-:S03]  /*6e80*/  UMOV UR4, 0xffffffff ;  /* 0xffffffff00047882 */ /* 0x000fc60000000000 */
[----:B------:R-:W-:Y:S05]  /*6e90*/  BRA.DIV UR4, `(.L_x_180) ;  /* 0x0000000604807947 */ /* 0x000fea000b800000 */
[----:B------:R-:W-:-:S13]  /*6ea0*/  ELECT P6, URZ, PT ;  /* 0x00000000003f782f */ /* 0x000fda00038c0000 */
.L_x_197:
[----:B------:R-:W-:Y:S04]  /*6eb0*/  BSSY B0, `(.L_x_181) ;  /* 0x0000046000007945 */ /* 0x000fe80003800000 */
[----:B------:R-:W-:Y:S05]  /*6ec0*/  @!P6 BRA `(.L_x_182) ;  /* 0x000000040010e947 */ /* 0x000fea0003800000 */
[----:B------:R-:W-:-:S04]  /*6ed0*/  LOP3.LUT R18, R18, 0x2, RZ, 0xfc, !PT ;  /* 0x0000000212127812 */ /* 0x000fc800078efcff */
[----:B------:R-:W-:-:S13]  /*6ee0*/  ISETP.NE.AND P0, PT, R18, 0x3, PT ;  /* 0x000000031200780c */ /* 0x000fda0003f05270 */
[----:B------:R-:W-:Y:S05]  /*6ef0*/  @!P0 BRA `(.L_x_183) ;  /* 0x0000000000048947 */ /* 0x000fea0003800000 */
[----:B------:R-:W-:Y:S01]  /*6f00*/  BPT.TRAP 0x1 ;  /* 0x000000040000795c */ /* 0x000fe20000300000 */
.L_x_183:
[----:B------:R-:W0:Y:S01]  /*6f10*/  S2R R5, SR_CgaCtaId ;  /* 0x0000000000057919 */ /* 0x000e220000008800 */
[----:B------:R-:W-:Y:S02]  /*6f20*/  MOV R0, 0x400 ;  /* 0x0000040000007802 */ /* 0x000fe40000000f00 */
[----:B------:R-:W-:Y:S02]  /*6f30*/  SHF.L.U32 R2, R3, 0x1f, RZ ;  /* 0x0000001f03027819 */ /* 0x000fe400000006ff */
[----:B0-----:R-:W-:-:S05]  /*6f40*/  LEA R5, R5, R0, 0x18 ;  /* 0x0000000005057211 */ /* 0x001fca00078ec0ff */
[----:B------:R-:W-:-:S04]  /*6f50*/  VIADD R5, R5, 0x38 ;  /* 0x0000003805057836 */ /* 0x000fc80000000000 */
[C---:B------:R-:W-:Y:S02]  /*6f60*/  IMAD R7, R8.reuse, 0x8, R5 ;  /* 0x0000000808077824 */ /* 0x040fe400078e0205 */
[----:B------:R-:W-:Y:S02]  /*6f70*/  VIADD R8, R8, 0x1 ;  /* 0x0000000108087836 */ /* 0x000fe40000000000 */
[----:B------:R-:W0:Y:S03]  /*6f80*/  SYNCS.PHASECHK.TRANS64.TRYWAIT P0, [R7+URZ], R2 ;  /* 0x00000002070075a7 */ /* 0x000e26000800017f */
[----:B------:R-:W-:-:S04]  /*6f90*/  ISETP.NE.AND P1, PT, R8, 0x7, PT ;  /* 0x000000070800780c */ /* 0x000fc80003f25270 */
[----:B------:R-:W-:Y:S02]  /*6fa0*/  SEL R0, RZ, 0x1, P1 ;  /* 0x00000001ff007807 */ /* 0x000fe40000800000 */
[----:B------:R-:W-:Y:S02]  /*6fb0*/  SEL R8, R8, RZ, P1 ;  /* 0x000000ff08087207 */ /* 0x000fe40000800000 */
[----:B------:R-:W-:-:S03]  /*6fc0*/  LOP3.LUT R9, R3, R0, RZ, 0x3c, !PT ;  /* 0x0000000003097212 */ /* 0x000fc600078e3cff */
[----:B------:R-:W-:Y:S01]  /*6fd0*/  IMAD R6, R8, 0x8, R5 ;  /* 0x0000000808067824 */ /* 0x000fe200078e0205 */
[----:B------:R-:W-:Y:S01]  /*6fe0*/  SHF.L.U32 R3, R9, 0x1f, RZ ;  /* 0x0000001f09037819 */ /* 0x000fe200000006ff */
[----:B0-----:R-:W-:Y:S06]  /*6ff0*/  @!P0 BRA `(.L_x_184) ;  /* 0x0000000400488947 */ /* 0x001fec0003800000 */
.L_x_198:
[----:B------:R-:W1:Y:S01]  /*7000*/  SYNCS.PHASECHK.TRANS64.TRYWAIT P0, [R6+URZ], R3 ;  /* 0x00000003060075a7 */ /* 0x000e62000800017f */
[----:B------:R-:W-:-:S05]  /*7010*/  VIADD R0, R8, 0x1 ;  /* 0x0000000108007836 */ /* 0x000fca0000000000 */
[----:B------:R-:W-:-:S04]  /*7020*/  ISETP.NE.AND P1, PT, R0, 0x7, PT ;  /* 0x000000070000780c */ /* 0x000fc80003f25270 */
[----:B0-----:R-:W-:Y:S02]  /*7030*/  SEL R2, RZ, 0x1, P1 ;  /* 0x00000001ff027807 */ /* 0x001fe40000800000 */
[----:B------:R-:W-:Y:S02]  /*7040*/  SEL R0, R0, RZ, P1 ;  /* 0x000000ff00007207 */ /* 0x000fe40000800000 */
[----:B------:R-:W-:-:S03]  /*7050*/  LOP3.LUT R9, R9, R2, RZ, 0x3c, !PT ;  /* 0x0000000209097212 */ /* 0x000fc600078e3cff */
[----:B------:R-:W-:Y:S01]  /*7060*/  IMAD R7, R0, 0x8, R5 ;  /* 0x0000000800077824 */ /* 0x000fe200078e0205 */
[----:B------:R-:W-:Y:S01]  /*7070*/  SHF.L.U32 R4, R9, 0x1f, RZ ;  /* 0x0000001f09047819 */ /* 0x000fe200000006ff */
[----:B-1----:R-:W-:Y:S06]  /*7080*/  @!P0 BRA `(.L_x_185) ;  /* 0x0000000400388947 */ /* 0x002fec0003800000 */
.L_x_199:
[----:B------:R-:W1:Y:S01]  /*7090*/  SYNCS.PHASECHK.TRANS64.TRYWAIT P0, [R7+URZ], R4 ;  /* 0x00000004070075a7 */ /* 0x000e62000800017f */
[----:B------:R-:W-:-:S05]  /*70a0*/  VIADD R0, R0, 0x1 ;  /* 0x0000000100007836 */ /* 0x000fca0000000000 */
[----:B------:R-:W-:-:S04]  /*70b0*/  ISETP.NE.AND P1, PT, R0, 0x7, PT ;  /* 0x000000070000780c */ /* 0x000fc80003f25270 */
[----:B------:R-:W-:Y:S02]  /*70c0*/  SEL R2, RZ, 0x1, P1 ;  /* 0x00000001ff027807 */ /* 0x000fe40000800000 */
[----:B------:R-:W-:Y:S02]  /*70d0*/  SEL R0, R0, RZ, P1 ;  /* 0x000000ff00007207 */ /* 0x000fe40000800000 */
[----:B------:R-:W-:-:S03]  /*70e0*/  LOP3.LUT R9, R9, R2, RZ, 0x3c, !PT ;  /* 0x0000000209097212 */ /* 0x000fc600078e3cff */
[----:B0-----:R-:W-:Y:S01]  /*70f0*/  IMAD R6, R0, 0x8, R5 ;  /* 0x0000000800067824 */ /* 0x001fe200078e0205 */
[----:B------:R-:W-:Y:S01]  /*7100*/  SHF.L.U32 R3, R9, 0x1f, RZ ;  /* 0x0000001f09037819 */ /* 0x000fe200000006ff */
[----:B-1----:R-:W-:Y:S06]  /*7110*/  @!P0 BRA `(.L_x_186) ;  /* 0x0000000400288947 */ /* 0x002fec0003800000 */
.L_x_200:
        /* <DEDUP_REMOVED lines=9> */
.L_x_201:
        /* <DEDUP_REMOVED lines=9> */
.L_x_202:
[----:B------:R-:W1:Y:S01]  /*7240*/  SYNCS.PHASECHK.TRANS64.TRYWAIT P0, [R6+URZ], R3 ;  /* 0x00000003060075a7 */ /* 0x000e62000800017f */
[----:B------:R-:W-:-:S05]  /*7250*/  VIADD R0, R0, 0x1 ;  /* 0x0000000100007836 */ /* 0x000fca0000000000 */
[----:B------:R-:W-:-:S04]  /*7260*/  ISETP.NE.AND P1, PT, R0, 0x7, PT ;  /* 0x000000070000780c */ /* 0x000fc80003f25270 */
[----:B------:R-:W-:Y:S02]  /*7270*/  SEL R2, RZ, 0x1, P1 ;  /* 0x00000001ff027807 */ /* 0x000fe40000800000 */
[----:B------:R-:W-:Y:S02]  /*7280*/  SEL R0, R0, RZ, P1 ;  /* 0x000000ff00007207 */ /* 0x000fe40000800000 */
[----:B------:R-:W-:Y:S01]  /*7290*/  LOP3.LUT R2, R9, R2, RZ, 0x3c, !PT ;  /* 0x0000000209027212 */ /* 0x000fe200078e3cff */
[----:B-1----:R-:W-:Y:S06]  /*72a0*/  @!P0 BRA `(.L_x_189) ;  /* 0x0000000400008947 */ /* 0x002fec0003800000 */
.L_x_203:
[----:B------:R-:W-:Y:S01]  /*72b0*/  IMAD R5, R0, 0x8, R5 ;  /* 0x0000000800057824 */ /* 0x000fe200078e0205 */
[----:B------:R-:W-:-:S07]  /*72c0*/  SHF.L.U32 R0, R2, 0x1f, RZ ;  /* 0x0000001f02007819 */ /* 0x000fce00000006ff */
.L_x_190:
[----:B--2---:R2:W3:Y:S02]  /*72d0*/  SYNCS.PHASECHK.TRANS64.TRYWAIT P0, [R5+URZ], R0 ;  /* 0x00000000050075a7 */ /* 0x0044e4000800017f */
[----:B---3--:R-:W-:Y:S05]  /*72e0*/  @!P0 NANOSLEEP.SYNCS 0x989680 ;  /* 0x009896800000895d */ /* 0x008fea0003900000 */
[----:B------:R-:W3:Y:S02]  /*72f0*/  @!P0 SYNCS.PHASECHK.TRANS64 P0, [R5+URZ], R0 ;  /* 0x00000000050085a7 */ /* 0x000ee4000800007f */
[----:B---3--:R-:W-:Y:S05]  /*7300*/  @!P0 BRA `(.L_x_190) ;  /* 0xfffffffc00f08947 */ /* 0x008fea000383ffff */
.L_x_182:
[----:B------:R-:W-:Y:S05]  /*7310*/  BSYNC B0 ;  /* 0x0000000000007941 */ /* 0x000fea0003800000 */
.L_x_181:
[----:B------:R-:W-:Y:S05]  /*7320*/  EXIT ;  /* 0x000000000000794d */ /* 0x000fea0003800000 */
.L_x_21:
[----:B-1----:R1:W2:Y:S02]  /*7330*/  SYNCS.PHASECHK.TRANS64.TRYWAIT P1, [R3+URZ], R0 ;  /* 0x00000000030075a7 */ /* 0x0022a4000802017f */
[----:B--2---:R-:W-:Y:S05]  /*7340*/  @!P1 NANOSLEEP.SYNCS 0x989680 ;  /* 0x009896800000995d */ /* 0x004fea0003900000 */
[----:B------:R-:W2:Y:S02]  /*7350*/  @!P1 SYNCS.PHASECHK.TRANS64 P1, [R3+URZ], R0 ;  /* 0x00000000030095a7 */ /* 0x000ea4000802007f */
[----:B--2---:R-:W-:Y:S05]  /*7360*/  @!P1 BRA `(.L_x_21) ;  /* 0xfffffffc00f09947 */ /* 0x004fea000383ffff */
[----:B------:R-:W-:Y:S05]  /*7370*/  BRA `(.L_x_20) ;  /* 0xffffffa400087947 */ /* 0x000fea000383ffff */
.L_x_26:
[----:B-1----:R1:W2:Y:S02]  /*7380*/  SYNCS.PHASECHK.TRANS64.TRYWAIT P1, [R5+URZ], R4 ;  /* 0x00000004050075a7 */ /* 0x0022a4000802017f */
[----:B--2---:R-:W-:Y:S05]  /*7390*/  @!P1 NANOSLEEP.SYNCS 0x989680 ;  /* 0x009896800000995d */ /* 0x004fea0003900000 */
[----:B------:R-:W2:Y:S02]  /*73a0*/  @!P1 SYNCS.PHASECHK.TRANS64 P1, [R5+URZ], R4 ;  /* 0x00000004050095a7 */ /* 0x000ea4000802007f */
[----:B--2---:R-:W-:Y:S05]  /*73b0*/  @!P1 BRA `(.L_x_26) ;  /* 0xfffffffc00f09947 */ /* 0x004fea000383ffff */
[----:B------:R-:W-:Y:S05]  /*73c0*/  BRA `(.L_x_25) ;  /* 0xffffffa400e47947 */ /* 0x000fea000383ffff */
.L_x_169:
[----:B------:R-:W-:Y:S01]  /*73d0*/  BSSY B1, `(.L_x_191) ;  /* 0x0000006000017945 */ /* 0x000fe20003800000 */
[----:B------:R-:W-:-:S07]  /*73e0*/  IMAD.MOV.U32 R15, RZ, RZ, -0x1 ;  /* 0xffffffffff0f7424 */ /* 0x000fce00078e00ff */
[----:B------:R-:W-:Y:S05]  /*73f0*/  WARPSYNC.COLLECTIVE R15, `(.L_x_192) ;  /* 0x000000000f0c7348 */ /* 0x000fea0003c00000 */
[----:B------:R-:W-:Y:S02]  /*7400*/  ELECT P6, UR62, PT ;  /* 0x00000000003e782f */ /* 0x000fe400038c0000 */
[----:B------:R-:W-:Y:S01]  /*7410*/  MOV R14, UR62 ;  /* 0x0000003e000e7c02 */ /* 0x000fe20008000f00 */
[----:B------:R-:W-:Y:S10]  /*7420*/  ENDCOLLECTIVE ;  /* 0x000000000000791b */ /* 0x000ff40003800000 */
.L_x_192:
[----:B------:R-:W-:Y:S05]  /*7430*/  BSYNC B1 ;  /* 0x0000000000017941 */ /* 0x000fea0003800000 */
.L_x_191:
[----:B------:R-:W-:Y:S05]  /*7440*/  BRA `(.L_x_193) ;  /* 0xffffffec00c47947 */ /* 0x000fea000383ffff */
.L_x_172:
[----:B-1----:R1:W2:Y:S02]  /*7450*/  SYNCS.PHASECHK.TRANS64.TRYWAIT P0, [R23+URZ+0x38], R14 ;  /* 0x0000380e170075a7 */ /* 0x0022a4000800017f */
[----:B--2---:R-:W-:Y:S05]  /*7460*/  @!P0 NANOSLEEP.SYNCS 0x989680 ;  /* 0x009896800000895d */ /* 0x004fea0003900000 */
[----:B------:R-:W2:Y:S02]  /*7470*/  @!P0 SYNCS.PHASECHK.TRANS64 P0, [R23+URZ+0x38], R14 ;  /* 0x0000380e170085a7 */ /* 0x000ea4000800007f */
[----:B--2---:R-:W-:Y:S05]  /*7480*/  @!P0 BRA `(.L_x_172) ;  /* 0xfffffffc00f08947 */ /* 0x004fea000383ffff */
[----:B------:R-:W-:Y:S05]  /*7490*/  BRA `(.L_x_194) ;  /* 0xfffffff000047947 */ /* 0x000fea000383ffff */
.L_x_180:
[----:B------:R-:W-:Y:S01]  /*74a0*/  BSSY B0, `(.L_x_195) ;  /* 0x0000006000007945 */ /* 0x000fe20003800000 */
[----:B------:R-:W-:-:S07]  /*74b0*/  IMAD.MOV.U32 R15, RZ, RZ, -0x1 ;  /* 0xffffffffff0f7424 */ /* 0x000fce00078e00ff */
[----:B------:R-:W-:Y:S05]  /*74c0*/  WARPSYNC.COLLECTIVE R15, `(.L_x_196) ;  /* 0x000000000f0c7348 */ /* 0x000fea0003c00000 */
[----:B------:R-:W-:Y:S02]  /*74d0*/  ELECT P6, UR62, PT ;  /* 0x00000000003e782f */ /* 0x000fe400038c0000 */
[----:B------:R-:W-:Y:S01]  /*74e0*/  MOV R14, UR62 ;  /* 0x0000003e000e7c02 */ /* 0x000fe20008000f00 */
[----:B------:R-:W-:Y:S10]  /*74f0*/  ENDCOLLECTIVE ;  /* 0x000000000000791b */ /* 0x000ff40003800000 */
.L_x_196:
[----:B------:R-:W-:Y:S05]  /*7500*/  BSYNC B0 ;  /* 0x0000000000007941 */ /* 0x000fea0003800000 */
.L_x_195:
[----:B------:R-:W-:Y:S05]  /*7510*/  BRA `(.L_x_197) ;  /* 0xfffffff800647947 */ /* 0x000fea000383ffff */
.L_x_184:
[----:B0-----:R0:W1:Y:S02]  /*7520*/  SYNCS.PHASECHK.TRANS64.TRYWAIT P0, [R7+URZ], R2 ;  /* 0x00000002070075a7 */ /* 0x001064000800017f */
[----:B-1----:R-:W-:Y:S05]  /*7530*/  @!P0 NANOSLEEP.SYNCS 0x989680 ;  /* 0x009896800000895d */ /* 0x002fea0003900000 */
[----:B------:R-:W1:Y:S02]  /*7540*/  @!P0 SYNCS.PHASECHK.TRANS64 P0, [R7+URZ], R2 ;  /* 0x00000002070085a7 */ /* 0x000e64000800007f */
[----:B-1----:R-:W-:Y:S05]  /*7550*/  @!P0 BRA `(.L_x_184) ;  /* 0xfffffffc00f08947 */ /* 0x002fea000383ffff */
[----:B------:R-:W-:Y:S05]  /*7560*/  BRA `(.L_x_198) ;  /* 0xfffffff800a47947 */ /* 0x000fea000383ffff */
.L_x_185:
[----:B0-----:R0:W1:Y:S02]  /*7570*/  SYNCS.PHASECHK.TRANS64.TRYWAIT P0, [R6+URZ], R3 ;  /* 0x00000003060075a7 */ /* 0x001064000800017f */
[----:B-1----:R-:W-:Y:S05]  /*7580*/  @!P0 NANOSLEEP.SYNCS 0x989680 ;  /* 0x009896800000895d */ /* 0x002fea0003900000 */
[----:B------:R-:W1:Y:S02]  /*7590*/  @!P0 SYNCS.PHASECHK.TRANS64 P0, [R6+URZ], R3 ;  /* 0x00000003060085a7 */ /* 0x000e64000800007f */
[----:B-1----:R-:W-:Y:S05]  /*75a0*/  @!P0 BRA `(.L_x_185) ;  /* 0xfffffffc00f08947 */ /* 0x002fea000383ffff */
[----:B------:R-:W-:Y:S05]  /*75b0*/  BRA `(.L_x_199) ;  /* 0xfffffff800b47947 */ /* 0x000fea000383ffff */
.L_x_186:
[----:B0-----:R0:W1:Y:S02]  /*75c0*/  SYNCS.PHASECHK.TRANS64.TRYWAIT P0, [R7+URZ], R4 ;  /* 0x00000004070075a7 */ /* 0x001064000800017f */
[----:B-1----:R-:W-:Y:S05]  /*75d0*/  @!P0 NANOSLEEP.SYNCS 0x989680 ;  /* 0x009896800000895d */ /* 0x002fea0003900000 */
[----:B------:R-:W1:Y:S02]  /*75e0*/  @!P0 SYNCS.PHASECHK.TRANS64 P0, [R7+URZ], R4 ;  /* 0x00000004070085a7 */ /* 0x000e64000800007f */
[----:B-1----:R-:W-:Y:S05]  /*75f0*/  @!P0 BRA `(.L_x_186) ;  /* 0xfffffffc00f08947 */ /* 0x002fea000383ffff */
[----:B------:R-:W-:Y:S05]  /*7600*/  BRA `(.L_x_200) ;  /* 0xfffffff800c47947 */ /* 0x000fea000383ffff */
.L_x_187:
[----:B0-----:R0:W1:Y:S02]  /*7610*/  SYNCS.PHASECHK.TRANS64.TRYWAIT P0, [R6+URZ], R3 ;  /* 0x00000003060075a7 */ /* 0x001064000800017f */
[----:B-1----:R-:W-:Y:S05]  /*7620*/  @!P0 NANOSLEEP.SYNCS 0x989680 ;  /* 0x009896800000895d */ /* 0x002fea0003900000 */
[----:B------:R-:W1:Y:S02]  /*7630*/  @!P0 SYNCS.PHASECHK.TRANS64 P0, [R6+URZ], R3 ;  /* 0x00000003060085a7 */ /* 0x000e64000800007f */
[----:B-1----:R-:W-:Y:S05]  /*7640*/  @!P0 BRA `(.L_x_187) ;  /* 0xfffffffc00f08947 */ /* 0x002fea000383ffff */
[----:B------:R-:W-:Y:S05]  /*7650*/  BRA `(.L_x_201) ;  /* 0xfffffff800d47947 */ /* 0x000fea000383ffff */
.L_x_188:
[----:B0-----:R0:W1:Y:S02]  /*7660*/  SYNCS.PHASECHK.TRANS64.TRYWAIT P0, [R7+URZ], R4 ;  /* 0x00000004070075a7 */ /* 0x001064000800017f */
[----:B-1----:R-:W-:Y:S05]  /*7670*/  @!P0 NANOSLEEP.SYNCS 0x989680 ;  /* 0x009896800000895d */ /* 0x002fea0003900000 */
[----:B------:R-:W1:Y:S02]  /*7680*/  @!P0 SYNCS.PHASECHK.TRANS64 P0, [R7+URZ], R4 ;  /* 0x00000004070085a7 */ /* 0x000e64000800007f */
[----:B-1----:R-:W-:Y:S05]  /*7690*/  @!P0 BRA `(.L_x_188) ;  /* 0xfffffffc00f08947 */ /* 0x002fea000383ffff */
[----:B------:R-:W-:Y:S05]  /*76a0*/  BRA `(.L_x_202) ;  /* 0xfffffff800e47947 */ /* 0x000fea000383ffff */
.L_x_189:
[----:B-1----:R1:W2:Y:S02]  /*76b0*/  SYNCS.PHASECHK.TRANS64.TRYWAIT P0, [R6+URZ], R3 ;  /* 0x00000003060075a7 */ /* 0x0022a4000800017f */
[----:B--2---:R-:W-:Y:S05]  /*76c0*/  @!P0 NANOSLEEP.SYNCS 0x989680 ;  /* 0x009896800000895d */ /* 0x004fea0003900000 */
[----:B------:R-:W2:Y:S02]  /*76d0*/  @!P0 SYNCS.PHASECHK.TRANS64 P0, [R6+URZ], R3 ;  /* 0x00000003060085a7 */ /* 0x000ea4000800007f */
[----:B--2---:R-:W-:Y:S05]  /*76e0*/  @!P0 BRA `(.L_x_189) ;  /* 0xfffffffc00f08947 */ /* 0x004fea000383ffff */
[----:B------:R-:W-:Y:S05]  /*76f0*/  BRA `(.L_x_203) ;  /* 0xfffffff800ec7947 */ /* 0x000fea000383ffff */
.L_x_204:
[----:B------:R-:W-:-:S00]  /*7700*/  BRA `(.L_x_204) ;  /* 0xfffffffc00fc7947 */ /* 0x000fc0000383ffff */
[----:B------:R-:W-:-:S00]  /*7710*/  NOP ;  /* 0x0000000000007918 */ /* 0x000fc00000000000 */
        /* <DEDUP_REMOVED lines=14> */
.L_x_205:


//--------------------- .nv.global.init           --------------------------
	.section	.nv.global.init,"aw",@progbits
.nv.global.init:
	.type		$str$22,@object
	.size		$str$22,($str$23 - $str$22)
$str$22:
        /*0000*/ 	.byte	0x6b, 0x5f, 0x74, 0x69, 0x6c, 0x65, 0x5f, 0x63, 0x6f, 0x75, 0x6e, 0x74, 0x20, 0x3e, 0x3d, 0x20
        /*0010*/ 	.byte	0x31, 0x00
	.type		$str$23,@object
	.size		$str$23,(__unnamed_1 - $str$23)
$str$23:
        /*0012*/ 	.byte	0x2f, 0x74, 0x6d, 0x70, 0x2f, 0x63, 0x75, 0x74, 0x6c, 0x61, 0x73, 0x73, 0x5f, 0x73, 0x77, 0x65
        /*0022*/ 	.byte	0x65, 0x70, 0x5f, 0x73, 0x72, 0x63, 0x2f, 0x69, 0x6e, 0x63, 0x6c, 0x75, 0x64, 0x65, 0x2f, 0x63
        /*0032*/ 	.byte	0x75, 0x74, 0x6c, 0x61, 0x73, 0x73, 0x2f, 0x67, 0x65, 0x6d, 0x6d, 0x2f, 0x63, 0x6f, 0x6c, 0x6c
        /*0042*/ 	.byte	0x65, 0x63, 0x74, 0x69, 0x76, 0x65, 0x2f, 0x73, 0x6d, 0x39, 0x30, 0x5f, 0x6d, 0x6d, 0x61, 0x5f
        /*0052*/ 	.byte	0x74, 0x6d, 0x61, 0x5f, 0x67, 0x6d, 0x6d, 0x61, 0x5f, 0x73, 0x73, 0x5f, 0x77, 0x61, 0x72, 0x70
        /*0062*/ 	.byte	0x73, 0x70, 0x65, 0x63, 0x69, 0x61, 0x6c, 0x69, 0x7a, 0x65, 0x64, 0x2e, 0x68, 0x70, 0x70, 0x00
	.type		__unnamed_1,@object
	.size		__unnamed_1,(.L_0 - __unnamed_1)
__unnamed_1:
        /*0072*/ 	.byte	0x76, 0x6f, 0x69, 0x64, 0x20, 0x63, 0x75, 0x74, 0x6c, 0x61, 0x73, 0x73, 0x3a, 0x3a, 0x67, 0x65
        /* <DEDUP_REMOVED lines=175> */
        /*0b72*/ 	.byte	0x65, 0x3a, 0x3a, 0x69, 0x64, 0x65, 0x6e, 0x74, 0x69, 0x74, 0x79, 0x5d, 0x00
.L_0:


//--------------------- .nv.shared._ZN7cutlass13device_kernelINS_4gemm6kernel13GemmUniversalIN4cute5tupleIJiiiiEEENS1_10collective13CollectiveMmaINS1_34MainloopSm90TmaGmmaWarpSpecializedILi7ENS5_IJNS4_1CILi1EEENSA_ILi4EEESB_EEENS1_35KernelTmaWarpSpecializedCooperativeEEENS5_IJNSA_ILi128EEESG_NSA_ILi32EEEEEEfNS5_IJlSB_lEEEfSJ_NS4_8TiledMMAINS4_8MMA_AtomIJNS4_4SM904GMMA30MMA_64x128x8_F32TF32TF32_SS_TNILNSN_7ScaleInE1ELSP_1EEEEEENS4_6LayoutINS5_IJNSA_ILi2EEESB_SB_EEENS5_IJSB_NSA_ILi0EEESV_EEEEENS5_IJNS4_10UnderscoreESY_SY_EEEEENS4_23SM90_TMA_LOAD_MULTICASTENS4_14ComposedLayoutINS4_7SwizzleILi3ELi4ELi3EEENS4_18smem_ptr_flag_bitsILi32EEENSS_INS5_IJNSA_ILi8EEESH_EEENS5_IJSH_SB_EEEEEEEvNS4_8identityENS4_13SM90_TMA_LOADES1B_vS1C_EENS_8epilogue10collective6detail29Sm90TmaWarpSpecializedAdapterINS1G_15DefaultEpilogueIfSJ_SJ_NS1F_6thread17LinearCombinationIfLi1EffLNS1K_9ScaleType4KindE0ELNS_15FloatRoundStyleE2EfEENS1_15EpilogueDefaultEEEEEvvEEEEvNT_6ParamsE --------------------------
	.section	.nv.shared._ZN7cutlass13device_kernelINS_4gemm6kernel13GemmUniversalIN4cute5tupleIJiiiiEEENS1_10collective13CollectiveMmaINS1_34MainloopSm90TmaGmmaWarpSpecializedILi7ENS5_IJNS4_1CILi1EEENSA_ILi4EEESB_EEENS1_35KernelTmaWarpSpecializedCooperativeEEENS5_IJNSA_ILi128EEESG_NSA_ILi32EEEEEEfNS5_IJlSB_lEEEfSJ_NS4_8TiledMMAINS4_8MMA_AtomIJNS4_4SM904GMMA30MMA_64x128x8_F32TF32TF32_SS_TNILNSN_7ScaleInE1ELSP_1EEEEEENS4_6LayoutINS5_IJNSA_ILi2EEESB_SB_EEENS5_IJSB_NSA_ILi0EEESV_EEEEENS5_IJNS4_10UnderscoreESY_SY_EEEEENS4_23SM90_TMA_LOAD_MULTICASTENS4_14ComposedLayoutINS4_7SwizzleILi3ELi4ELi3EEENS4_18smem_ptr_flag_bitsILi32EEENSS_INS5_IJNSA_ILi8EEESH_EEENS5_IJSH_SB_EEEEEEEvNS4_8identityENS4_13SM90_TMA_LOADES1B_vS1C_EENS_8epilogue10collective6detail29Sm90TmaWarpSpecializedAdapterINS1G_15DefaultEpilogueIfSJ_SJ_NS1F_6thread17LinearCombinationIfLi1EffLNS1K_9ScaleType4KindE0ELNS_15FloatRoundStyleE2EfEENS1_15EpilogueDefaultEEEEEvvEEEEvNT_6ParamsE,"aw",@nobits
	.sectionflags	@""
	.align	16
	.zero		1024


//--------------------- .nv.shared.reserved.0     --------------------------
	.section	.nv.shared.reserved.0,"aw",@nobits
	.weak		__nv_reservedSMEM_offset_0_alias
	.size		__nv_reservedSMEM_offset_0_alias, 0, 0
	.other		__nv_reservedSMEM_offset_0_alias,@"STO_CUDA_RESERVED_SHARED STV_DEFAULT"
__nv_reservedSMEM_offset_0_alias:
	.zero		0


//--------------------- .nv.global                --------------------------
	.section	.nv.global,"aw",@nobits
.nv.global:
	.type		_ZN40_INTERNAL_36015a11_4_k_cu_f4d748e7_208414cute1_E,@object
	.size		_ZN40_INTERNAL_36015a11_4_k_cu_f4d748e7_208414cute1_E,(_ZN40_INTERNAL_36015a11_4_k_cu_f4d748e7_208414cuda3std3__45__cpo6cbeginE - _ZN40_INTERNAL_36015a11_4_k_cu_f4d748e7_208414cute1_E)
_ZN40_INTERNAL_36015a11_4_k_cu_f4d748e7_208414cute1_E:
	.zero		1
	.type		_ZN40_INTERNAL_36015a11_4_k_cu_f4d748e7_208414cuda3std3__45__cpo6cbeginE,@object
	.size		_ZN40_INTERNAL_36015a11_4_k_cu_f4d748e7_208414cuda3std3__45__cpo6cbeginE,(_ZN40_INTERNAL_36015a11_4_k_cu_f4d748e7_208414cuda3std3__48in_placeE - _ZN40_INTERNAL_36015a11_4_k_cu_f4d748e7_208414cuda3std3__45__cpo6cbeginE)
_ZN40_INTERNAL_36015a11_4_k_cu_f4d748e7_208414cuda3std3__45__cpo6cbeginE:
	.zero		1
	.type		_ZN40_INTERNAL_36015a11_4_k_cu_f4d748e7_208414cuda3std3__48in_placeE,@object
	.size		_ZN40_INTERNAL_36015a11_4_k_cu_f4d748e7_208414cuda3std3__48in_placeE,(_ZN40_INTERNAL_36015a11_4_k_cu_f4d748e7_208414cuda3std6ranges3__45__cpo9iter_moveE - _ZN40_INTERNAL_36015a11_4_k_cu_f4d748e7_208414cuda3std3__48in_placeE)
_ZN40_INTERNAL_36015a11_4_k_cu_f4d748e7_208414cuda3std3__48in_placeE:
	.zero		1
	.type		_ZN40_INTERNAL_36015a11_4_k_cu_f4d748e7_208414cuda3std6ranges3__45__cpo9iter_moveE,@object
	.size		_ZN40_INTERNAL_36015a11_4_k_cu_f4d748e7_208414cuda3std6ranges3__45__cpo9iter_moveE,(_ZN40_INTERNAL_36015a11_4_k_cu_f4d748e7_208414cuda3std3__45__cpo5beginE - _ZN40_INTERNAL_36015a11_4_k_cu_f4d748e7_208414cuda3std6ranges3__45__cpo9iter_moveE)
_ZN40_INTERNAL_36015a11_4_k_cu_f4d748e7_208414cuda3std6ranges3__45__cpo9iter_moveE:
	.zero		1
	.type		_ZN40_INTERNAL_36015a11_4_k_cu_f4d748e7_208414cuda3std3__45__cpo5beginE,@object
	.size		_ZN40_INTERNAL_36015a11_4_k_cu_f4d748e7_208414cuda3std3__45__cpo5beginE,(_ZN40_INTERNAL_36015a11_4_k_cu_f4d748e7_208414cuda3std3__442_GLOBAL__N__36015a11_4_k_cu_f4d748e7_208416ignoreE - _ZN40_INTERNAL_36015a11_4_k_cu_f4d748e7_208414cuda3std3__45__cpo5beginE)
_ZN40_INTERNAL_36015a11_4_k_cu_f4d748e7_208414cuda3std3__45__cpo5beginE:
	.zero		1
	.type		_ZN40_INTERNAL_36015a11_4_k_cu_f4d748e7_208414cuda3std3__442_GLOBAL__N__36015a11_4_k_cu_f4d748e7_208416ignoreE,@object
	.size		_ZN40_INTERNAL_36015a11_4_k_cu_f4d748e7_208414cuda3std3__442_GLOBAL__N__36015a11_4_k_cu_f4d748e7_208416ignoreE,(_ZN40_INTERNAL_36015a11_4_k_cu_f4d748e7_208414cute7productE - _ZN40_INTERNAL_36015a11_4_k_cu_f4d748e7_208414cuda3std3__442_GLOBAL__N__36015a11_4_k_cu_f4d748e7_208416ignoreE)
_ZN40_INTERNAL_36015a11_4_k_cu_f4d748e7_208414cuda3std3__442_GLOBAL__N__36015a11_4_k_cu_f4d748e7_208416ignoreE:
	.zero		1
	.type		_ZN40_INTERNAL_36015a11_4_k_cu_f4d748e7_208414cute7productE,@object
	.size		_ZN40_INTERNAL_36015a11_4_k_cu_f4d748e7_208414cute7productE,(_ZN40_INTERNAL_36015a11_4_k_cu_f4d748e7_208414cuda3std3__45__cpo3endE - _ZN40_INTERNAL_36015a11_4_k_cu_f4d748e7_208414cute7productE)
_ZN40_INTERNAL_36015a11_4_k_cu_f4d748e7_208414cute7productE:
	.zero		1
	.type		_ZN40_INTERNAL_36015a11_4_k_cu_f4d748e7_208414cuda3std3__45__cpo3endE,@object
	.size		_ZN40_INTERNAL_36015a11_4_k_cu_f4d748e7_208414cuda3std3__45__cpo3endE,(_ZN40_INTERNAL_36015a11_4_k_cu_f4d748e7_208414cuda3std3__419piecewise_constructE - _ZN40_INTERNAL_36015a11_4_k_cu_f4d748e7_208414cuda3std3__45__cpo3endE)
_ZN40_INTERNAL_36015a11_4_k_cu_f4d748e7_208414cuda3std3__45__cpo3endE:
	.zero		1
	.type		_ZN40_INTERNAL_36015a11_4_k_cu_f4d748e7_208414cuda3std3__419piecewise_constructE,@object
	.size		_ZN40_INTERNAL_36015a11_4_k_cu_f4d748e7_208414cuda3std3__419piecewise_constructE,(_ZN40_INTERNAL_36015a11_4_k_cu_f4d748e7_208414cuda3std3__45__cpo4cendE - _ZN40_INTERNAL_36015a11_4_k_cu_f4d748e7_208414cuda3std3__419piecewise_constructE)
_ZN40_INTERNAL_36015a11_4_k_cu_f4d748e7_208414cuda3std3__419piecewise_constructE:
	.zero		1
	.type		_ZN40_INTERNAL_36015a11_4_k_cu_f4d748e7_208414cuda3std3__45__cpo4cendE,@object
	.size		_ZN40_INTERNAL_36015a11_4_k_cu_f4d748e7_208414cuda3std3__45__cpo4cendE,(_ZN40_INTERNAL_36015a11_4_k_cu_f4d748e7_208414cuda3std6ranges3__45__cpo4swapE - _ZN40_INTERNAL_36015a11_4_k_cu_f4d748e7_208414cuda3std3__45__cpo4cendE)
_ZN40_INTERNAL_36015a11_4_k_cu_f4d748e7_208414cuda3std3__45__cpo4cendE:
	.zero		1
	.type		_ZN40_INTERNAL_36015a11_4_k_cu_f4d748e7_208414cuda3std6ranges3__45__cpo4swapE,@object
	.size		_ZN40_INTERNAL_36015a11_4_k_cu_f4d748e7_208414cuda3std6ranges3__45__cpo4swapE,(.L_8 - _ZN40_INTERNAL_36015a11_4_k_cu_f4d748e7_208414cuda3std6ranges3__45__cpo4swapE)
_ZN40_INTERNAL_36015a11_4_k_cu_f4d748e7_208414cuda3std6ranges3__45__cpo4swapE:
	.zero		1
.L_8:


//--------------------- .nv.constant0._ZN7cutlass13device_kernelINS_4gemm6kernel13GemmUniversalIN4cute5tupleIJiiiiEEENS1_10collective13CollectiveMmaINS1_34MainloopSm90TmaGmmaWarpSpecializedILi7ENS5_IJNS4_1CILi1EEENSA_ILi4EEESB_EEENS1_35KernelTmaWarpSpecializedCooperativeEEENS5_IJNSA_ILi128EEESG_NSA_ILi32EEEEEEfNS5_IJlSB_lEEEfSJ_NS4_8TiledMMAINS4_8MMA_AtomIJNS4_4SM904GMMA30MMA_64x128x8_F32TF32TF32_SS_TNILNSN_7ScaleInE1ELSP_1EEEEEENS4_6LayoutINS5_IJNSA_ILi2EEESB_SB_EEENS5_IJSB_NSA_ILi0EEESV_EEEEENS5_IJNS4_10UnderscoreESY_SY_EEEEENS4_23SM90_TMA_LOAD_MULTICASTENS4_14ComposedLayoutINS4_7SwizzleILi3ELi4ELi3EEENS4_18smem_ptr_flag_bitsILi32EEENSS_INS5_IJNSA_ILi8EEESH_EEENS5_IJSH_SB_EEEEEEEvNS4_8identityENS4_13SM90_TMA_LOADES1B_vS1C_EENS_8epilogue10collective6detail29Sm90TmaWarpSpecializedAdapterINS1G_15DefaultEpilogueIfSJ_SJ_NS1F_6thread17LinearCombinationIfLi1EffLNS1K_9ScaleType4KindE0ELNS_15FloatRoundStyleE2EfEENS1_15EpilogueDefaultEEEEEvvEEEEvNT_6ParamsE --------------------------
	.section	.nv.constant0._ZN7cutlass13device_kernelINS_4gemm6kernel13GemmUniversalIN4cute5tupleIJiiiiEEENS1_10collective13CollectiveMmaINS1_34MainloopSm90TmaGmmaWarpSpecializedILi7ENS5_IJNS4_1CILi1EEENSA_ILi4EEESB_EEENS1_35KernelTmaWarpSpecializedCooperativeEEENS5_IJNSA_ILi128EEESG_NSA_ILi32EEEEEEfNS5_IJlSB_lEEEfSJ_NS4_8TiledMMAINS4_8MMA_AtomIJNS4_4SM904GMMA30MMA_64x128x8_F32TF32TF32_SS_TNILNSN_7ScaleInE1ELSP_1EEEEEENS4_6LayoutINS5_IJNSA_ILi2EEESB_SB_EEENS5_IJSB_NSA_ILi0EEESV_EEEEENS5_IJNS4_10UnderscoreESY_SY_EEEEENS4_23SM90_TMA_LOAD_MULTICASTENS4_14ComposedLayoutINS4_7SwizzleILi3ELi4ELi3EEENS4_18smem_ptr_flag_bitsILi32EEENSS_INS5_IJNSA_ILi8EEESH_EEENS5_IJSH_SB_EEEEEEEvNS4_8identityENS4_13SM90_TMA_LOADES1B_vS1C_EENS_8epilogue10collective6detail29Sm90TmaWarpSpecializedAdapterINS1G_15DefaultEpilogueIfSJ_SJ_NS1F_6thread17LinearCombinationIfLi1EffLNS1K_9ScaleType4KindE0ELNS_15FloatRoundStyleE2EfEENS1_15EpilogueDefaultEEEEEvvEEEEvNT_6ParamsE,"a",@progbits
	.sectionflags	@""
	.align	4
.nv.constant0._ZN7cutlass13device_kernelINS_4gemm6kernel13GemmUniversalIN4cute5tupleIJiiiiEEENS1_10collective13CollectiveMmaINS1_34MainloopSm90TmaGmmaWarpSpecializedILi7ENS5_IJNS4_1CILi1EEENSA_ILi4EEESB_EEENS1_35KernelTmaWarpSpecializedCooperativeEEENS5_IJNSA_ILi128EEESG_NSA_ILi32EEEEEEfNS5_IJlSB_lEEEfSJ_NS4_8TiledMMAINS4_8MMA_AtomIJNS4_4SM904GMMA30MMA_64x128x8_F32TF32TF32_SS_TNILNSN_7ScaleInE1ELSP_1EEEEEENS4_6LayoutINS5_IJNSA_ILi2EEESB_SB_EEENS5_IJSB_NSA_ILi0EEESV_EEEEENS5_IJNS4_10UnderscoreESY_SY_EEEEENS4_23SM90_TMA_LOAD_MULTICASTENS4_14ComposedLayoutINS4_7SwizzleILi3ELi4ELi3EEENS4_18smem_ptr_flag_bitsILi32EEENSS_INS5_IJNSA_ILi8EEESH_EEENS5_IJSH_SB_EEEEEEEvNS4_8identityENS4_13SM90_TMA_LOADES1B_vS1C_EENS_8epilogue10collective6detail29Sm90TmaWarpSpecializedAdapterINS1G_15DefaultEpilogueIfSJ_SJ_NS1F_6thread17LinearCombinationIfLi1EffLNS1K_9ScaleType4KindE0ELNS_15FloatRoundStyleE2EfEENS1_15EpilogueDefaultEEEEEvvEEEEvNT_6ParamsE:
	.zero		1664


//--------------------- SYMBOLS --------------------------

	.type		.nv.reservedSmem.offset0,@object
	.size		.nv.reservedSmem.offset0,0x4
	.type		__assertfail,@function
